//
// Generated by NVIDIA NVVM Compiler
//
// Compiler Build ID: CL-36424714
// Cuda compilation tools, release 13.0, V13.0.88
// Based on NVVM 20.0.0
//

.version 9.0
.target sm_100
.address_size 64

	// .globl	_Z27password_xor_with_ipad_opadPcjPjS0_
.extern .func  (.param .b32 func_retval0) vprintf
(
	.param .b64 vprintf_param_0,
	.param .b64 vprintf_param_1
)
;
.const .align 4 .b8 round_consts[256] = {152, 47, 138, 66, 145, 68, 55, 113, 207, 251, 192, 181, 165, 219, 181, 233, 91, 194, 86, 57, 241, 17, 241, 89, 164, 130, 63, 146, 213, 94, 28, 171, 152, 170, 7, 216, 1, 91, 131, 18, 190, 133, 49, 36, 195, 125, 12, 85, 116, 93, 190, 114, 254, 177, 222, 128, 167, 6, 220, 155, 116, 241, 155, 193, 193, 105, 155, 228, 134, 71, 190, 239, 198, 157, 193, 15, 204, 161, 12, 36, 111, 44, 233, 45, 170, 132, 116, 74, 220, 169, 176, 92, 218, 136, 249, 118, 82, 81, 62, 152, 109, 198, 49, 168, 200, 39, 3, 176, 199, 127, 89, 191, 243, 11, 224, 198, 71, 145, 167, 213, 81, 99, 202, 6, 103, 41, 41, 20, 133, 10, 183, 39, 56, 33, 27, 46, 252, 109, 44, 77, 19, 13, 56, 83, 84, 115, 10, 101, 187, 10, 106, 118, 46, 201, 194, 129, 133, 44, 114, 146, 161, 232, 191, 162, 75, 102, 26, 168, 112, 139, 75, 194, 163, 81, 108, 199, 25, 232, 146, 209, 36, 6, 153, 214, 133, 53, 14, 244, 112, 160, 106, 16, 22, 193, 164, 25, 8, 108, 55, 30, 76, 119, 72, 39, 181, 188, 176, 52, 179, 12, 28, 57, 74, 170, 216, 78, 79, 202, 156, 91, 243, 111, 46, 104, 238, 130, 143, 116, 111, 99, 165, 120, 20, 120, 200, 132, 8, 2, 199, 140, 250, 255, 190, 144, 235, 108, 80, 164, 247, 163, 249, 190, 242, 120, 113, 198};
.global .align 1 .b8 $str[6] = {106, 61, 37, 100, 10};

.visible .entry _Z27password_xor_with_ipad_opadPcjPjS0_(
	.param .u64 .ptr .align 1 _Z27password_xor_with_ipad_opadPcjPjS0__param_0,
	.param .u32 _Z27password_xor_with_ipad_opadPcjPjS0__param_1,
	.param .u64 .ptr .align 1 _Z27password_xor_with_ipad_opadPcjPjS0__param_2,
	.param .u64 .ptr .align 1 _Z27password_xor_with_ipad_opadPcjPjS0__param_3
)
{
	.local .align 16 .b8 	__local_depot0[2080];
	.reg .b64 	%SP;
	.reg .b64 	%SPL;
	.reg .b32 	%r<18>;
	.reg .b64 	%rd<21>;

	mov.u64 	%SPL, __local_depot0;
	ld.param.u64 	%rd1, [_Z27password_xor_with_ipad_opadPcjPjS0__param_2];
	ld.param.u64 	%rd2, [_Z27password_xor_with_ipad_opadPcjPjS0__param_3];
	cvta.to.global.u64 	%rd3, %rd2;
	cvta.to.global.u64 	%rd4, %rd1;
	add.u64 	%rd6, %SPL, 0;
	add.u64 	%rd8, %SPL, 2048;
	add.u64 	%rd10, %SPL, 0;
	add.u64 	%rd12, %SPL, 2048;
	mov.b32 	%r1, 0;
	st.local.v4.u32 	[%rd10], {%r1, %r1, %r1, %r1};
	st.local.v4.u32 	[%rd10+16], {%r1, %r1, %r1, %r1};
	st.local.v4.u32 	[%rd10+32], {%r1, %r1, %r1, %r1};
	st.local.v4.u32 	[%rd10+48], {%r1, %r1, %r1, %r1};
	st.local.v4.u32 	[%rd10+64], {%r1, %r1, %r1, %r1};
	st.local.v4.u32 	[%rd10+80], {%r1, %r1, %r1, %r1};
	st.local.v4.u32 	[%rd10+96], {%r1, %r1, %r1, %r1};
	st.local.v4.u32 	[%rd10+112], {%r1, %r1, %r1, %r1};
	st.local.v4.u32 	[%rd10+128], {%r1, %r1, %r1, %r1};
	st.local.v4.u32 	[%rd10+144], {%r1, %r1, %r1, %r1};
	st.local.v4.u32 	[%rd10+160], {%r1, %r1, %r1, %r1};
	st.local.v4.u32 	[%rd10+176], {%r1, %r1, %r1, %r1};
	st.local.v4.u32 	[%rd10+192], {%r1, %r1, %r1, %r1};
	st.local.v4.u32 	[%rd10+208], {%r1, %r1, %r1, %r1};
	st.local.v4.u32 	[%rd10+224], {%r1, %r1, %r1, %r1};
	st.local.v4.u32 	[%rd10+240], {%r1, %r1, %r1, %r1};
	st.local.v4.u32 	[%rd10+256], {%r1, %r1, %r1, %r1};
	st.local.v4.u32 	[%rd10+272], {%r1, %r1, %r1, %r1};
	st.local.v4.u32 	[%rd10+288], {%r1, %r1, %r1, %r1};
	st.local.v4.u32 	[%rd10+304], {%r1, %r1, %r1, %r1};
	st.local.v4.u32 	[%rd10+320], {%r1, %r1, %r1, %r1};
	st.local.v4.u32 	[%rd10+336], {%r1, %r1, %r1, %r1};
	st.local.v4.u32 	[%rd10+352], {%r1, %r1, %r1, %r1};
	st.local.v4.u32 	[%rd10+368], {%r1, %r1, %r1, %r1};
	st.local.v4.u32 	[%rd10+384], {%r1, %r1, %r1, %r1};
	st.local.v4.u32 	[%rd10+400], {%r1, %r1, %r1, %r1};
	st.local.v4.u32 	[%rd10+416], {%r1, %r1, %r1, %r1};
	st.local.v4.u32 	[%rd10+432], {%r1, %r1, %r1, %r1};
	st.local.v4.u32 	[%rd10+448], {%r1, %r1, %r1, %r1};
	st.local.v4.u32 	[%rd10+464], {%r1, %r1, %r1, %r1};
	st.local.v4.u32 	[%rd10+480], {%r1, %r1, %r1, %r1};
	st.local.v4.u32 	[%rd10+496], {%r1, %r1, %r1, %r1};
	st.local.v4.u32 	[%rd10+512], {%r1, %r1, %r1, %r1};
	st.local.v4.u32 	[%rd10+528], {%r1, %r1, %r1, %r1};
	st.local.v4.u32 	[%rd10+544], {%r1, %r1, %r1, %r1};
	st.local.v4.u32 	[%rd10+560], {%r1, %r1, %r1, %r1};
	st.local.v4.u32 	[%rd10+576], {%r1, %r1, %r1, %r1};
	st.local.v4.u32 	[%rd10+592], {%r1, %r1, %r1, %r1};
	st.local.v4.u32 	[%rd10+608], {%r1, %r1, %r1, %r1};
	st.local.v4.u32 	[%rd10+624], {%r1, %r1, %r1, %r1};
	st.local.v4.u32 	[%rd10+640], {%r1, %r1, %r1, %r1};
	st.local.v4.u32 	[%rd10+656], {%r1, %r1, %r1, %r1};
	st.local.v4.u32 	[%rd10+672], {%r1, %r1, %r1, %r1};
	st.local.v4.u32 	[%rd10+688], {%r1, %r1, %r1, %r1};
	st.local.v4.u32 	[%rd10+704], {%r1, %r1, %r1, %r1};
	st.local.v4.u32 	[%rd10+720], {%r1, %r1, %r1, %r1};
	st.local.v4.u32 	[%rd10+736], {%r1, %r1, %r1, %r1};
	st.local.v4.u32 	[%rd10+752], {%r1, %r1, %r1, %r1};
	st.local.v4.u32 	[%rd10+768], {%r1, %r1, %r1, %r1};
	st.local.v4.u32 	[%rd10+784], {%r1, %r1, %r1, %r1};
	st.local.v4.u32 	[%rd10+800], {%r1, %r1, %r1, %r1};
	st.local.v4.u32 	[%rd10+816], {%r1, %r1, %r1, %r1};
	st.local.v4.u32 	[%rd10+832], {%r1, %r1, %r1, %r1};
	st.local.v4.u32 	[%rd10+848], {%r1, %r1, %r1, %r1};
	st.local.v4.u32 	[%rd10+864], {%r1, %r1, %r1, %r1};
	st.local.v4.u32 	[%rd10+880], {%r1, %r1, %r1, %r1};
	st.local.v4.u32 	[%rd10+896], {%r1, %r1, %r1, %r1};
	st.local.v4.u32 	[%rd10+912], {%r1, %r1, %r1, %r1};
	st.local.v4.u32 	[%rd10+928], {%r1, %r1, %r1, %r1};
	st.local.v4.u32 	[%rd10+944], {%r1, %r1, %r1, %r1};
	st.local.v4.u32 	[%rd10+960], {%r1, %r1, %r1, %r1};
	st.local.v4.u32 	[%rd10+976], {%r1, %r1, %r1, %r1};
	st.local.v4.u32 	[%rd10+992], {%r1, %r1, %r1, %r1};
	st.local.v4.u32 	[%rd10+1008], {%r1, %r1, %r1, %r1};
	st.local.v4.u32 	[%rd10+1024], {%r1, %r1, %r1, %r1};
	st.local.v4.u32 	[%rd10+1040], {%r1, %r1, %r1, %r1};
	st.local.v4.u32 	[%rd10+1056], {%r1, %r1, %r1, %r1};
	st.local.v4.u32 	[%rd10+1072], {%r1, %r1, %r1, %r1};
	st.local.v4.u32 	[%rd10+1088], {%r1, %r1, %r1, %r1};
	st.local.v4.u32 	[%rd10+1104], {%r1, %r1, %r1, %r1};
	st.local.v4.u32 	[%rd10+1120], {%r1, %r1, %r1, %r1};
	st.local.v4.u32 	[%rd10+1136], {%r1, %r1, %r1, %r1};
	st.local.v4.u32 	[%rd10+1152], {%r1, %r1, %r1, %r1};
	st.local.v4.u32 	[%rd10+1168], {%r1, %r1, %r1, %r1};
	st.local.v4.u32 	[%rd10+1184], {%r1, %r1, %r1, %r1};
	st.local.v4.u32 	[%rd10+1200], {%r1, %r1, %r1, %r1};
	st.local.v4.u32 	[%rd10+1216], {%r1, %r1, %r1, %r1};
	st.local.v4.u32 	[%rd10+1232], {%r1, %r1, %r1, %r1};
	st.local.v4.u32 	[%rd10+1248], {%r1, %r1, %r1, %r1};
	st.local.v4.u32 	[%rd10+1264], {%r1, %r1, %r1, %r1};
	st.local.v4.u32 	[%rd10+1280], {%r1, %r1, %r1, %r1};
	st.local.v4.u32 	[%rd10+1296], {%r1, %r1, %r1, %r1};
	st.local.v4.u32 	[%rd10+1312], {%r1, %r1, %r1, %r1};
	st.local.v4.u32 	[%rd10+1328], {%r1, %r1, %r1, %r1};
	st.local.v4.u32 	[%rd10+1344], {%r1, %r1, %r1, %r1};
	st.local.v4.u32 	[%rd10+1360], {%r1, %r1, %r1, %r1};
	st.local.v4.u32 	[%rd10+1376], {%r1, %r1, %r1, %r1};
	st.local.v4.u32 	[%rd10+1392], {%r1, %r1, %r1, %r1};
	st.local.v4.u32 	[%rd10+1408], {%r1, %r1, %r1, %r1};
	st.local.v4.u32 	[%rd10+1424], {%r1, %r1, %r1, %r1};
	st.local.v4.u32 	[%rd10+1440], {%r1, %r1, %r1, %r1};
	st.local.v4.u32 	[%rd10+1456], {%r1, %r1, %r1, %r1};
	st.local.v4.u32 	[%rd10+1472], {%r1, %r1, %r1, %r1};
	st.local.v4.u32 	[%rd10+1488], {%r1, %r1, %r1, %r1};
	st.local.v4.u32 	[%rd10+1504], {%r1, %r1, %r1, %r1};
	st.local.v4.u32 	[%rd10+1520], {%r1, %r1, %r1, %r1};
	st.local.v4.u32 	[%rd10+1536], {%r1, %r1, %r1, %r1};
	st.local.v4.u32 	[%rd10+1552], {%r1, %r1, %r1, %r1};
	st.local.v4.u32 	[%rd10+1568], {%r1, %r1, %r1, %r1};
	st.local.v4.u32 	[%rd10+1584], {%r1, %r1, %r1, %r1};
	st.local.v4.u32 	[%rd10+1600], {%r1, %r1, %r1, %r1};
	st.local.v4.u32 	[%rd10+1616], {%r1, %r1, %r1, %r1};
	st.local.v4.u32 	[%rd10+1632], {%r1, %r1, %r1, %r1};
	st.local.v4.u32 	[%rd10+1648], {%r1, %r1, %r1, %r1};
	st.local.v4.u32 	[%rd10+1664], {%r1, %r1, %r1, %r1};
	st.local.v4.u32 	[%rd10+1680], {%r1, %r1, %r1, %r1};
	st.local.v4.u32 	[%rd10+1696], {%r1, %r1, %r1, %r1};
	st.local.v4.u32 	[%rd10+1712], {%r1, %r1, %r1, %r1};
	st.local.v4.u32 	[%rd10+1728], {%r1, %r1, %r1, %r1};
	st.local.v4.u32 	[%rd10+1744], {%r1, %r1, %r1, %r1};
	st.local.v4.u32 	[%rd10+1760], {%r1, %r1, %r1, %r1};
	st.local.v4.u32 	[%rd10+1776], {%r1, %r1, %r1, %r1};
	st.local.v4.u32 	[%rd10+1792], {%r1, %r1, %r1, %r1};
	st.local.v4.u32 	[%rd10+1808], {%r1, %r1, %r1, %r1};
	st.local.v4.u32 	[%rd10+1824], {%r1, %r1, %r1, %r1};
	st.local.v4.u32 	[%rd10+1840], {%r1, %r1, %r1, %r1};
	st.local.v4.u32 	[%rd10+1856], {%r1, %r1, %r1, %r1};
	st.local.v4.u32 	[%rd10+1872], {%r1, %r1, %r1, %r1};
	st.local.v4.u32 	[%rd10+1888], {%r1, %r1, %r1, %r1};
	st.local.v4.u32 	[%rd10+1904], {%r1, %r1, %r1, %r1};
	st.local.v4.u32 	[%rd10+1920], {%r1, %r1, %r1, %r1};
	st.local.v4.u32 	[%rd10+1936], {%r1, %r1, %r1, %r1};
	st.local.v4.u32 	[%rd10+1952], {%r1, %r1, %r1, %r1};
	st.local.v4.u32 	[%rd10+1968], {%r1, %r1, %r1, %r1};
	st.local.v4.u32 	[%rd10+1984], {%r1, %r1, %r1, %r1};
	st.local.v4.u32 	[%rd10+2000], {%r1, %r1, %r1, %r1};
	st.local.v4.u32 	[%rd10+2016], {%r1, %r1, %r1, %r1};
	st.local.v4.u32 	[%rd10+2032], {%r1, %r1, %r1, %r1};
	mov.b32 	%r2, 1;
	st.local.v4.u32 	[%rd12], {%r1, %r1, %r2, %r2};
	st.local.v4.u32 	[%rd12+16], {%r1, %r2, %r2, %r1};
	mov.u32 	%r3, %tid.x;
	mov.u32 	%r4, %ctaid.x;
	mov.u32 	%r5, %ntid.x;
	mad.lo.s32 	%r6, %r4, %r5, %r3;
	mul.wide.s32 	%rd13, %r6, 4;
	add.s64 	%rd14, %rd10, %rd13;
	ld.local.u32 	%r7, [%rd14];
	shr.s32 	%r8, %r6, 31;
	shr.u32 	%r9, %r8, 29;
	add.s32 	%r10, %r6, %r9;
	and.b32  	%r11, %r10, -8;
	sub.s32 	%r12, %r6, %r11;
	mul.wide.s32 	%rd15, %r12, 4;
	add.s64 	%rd16, %rd12, %rd15;
	ld.local.u32 	%r13, [%rd16];
	xor.b32  	%r14, %r13, %r7;
	add.s64 	%rd17, %rd4, %rd13;
	st.global.u32 	[%rd17], %r14;
	bar.sync 	0;
	st.local.v4.u32 	[%rd6], {%r1, %r1, %r1, %r1};
	st.local.v4.u32 	[%rd6+16], {%r1, %r1, %r1, %r1};
	st.local.v4.u32 	[%rd6+32], {%r1, %r1, %r1, %r1};
	st.local.v4.u32 	[%rd6+48], {%r1, %r1, %r1, %r1};
	st.local.v4.u32 	[%rd6+64], {%r1, %r1, %r1, %r1};
	st.local.v4.u32 	[%rd6+80], {%r1, %r1, %r1, %r1};
	st.local.v4.u32 	[%rd6+96], {%r1, %r1, %r1, %r1};
	st.local.v4.u32 	[%rd6+112], {%r1, %r1, %r1, %r1};
	st.local.v4.u32 	[%rd6+128], {%r1, %r1, %r1, %r1};
	st.local.v4.u32 	[%rd6+144], {%r1, %r1, %r1, %r1};
	st.local.v4.u32 	[%rd6+160], {%r1, %r1, %r1, %r1};
	st.local.v4.u32 	[%rd6+176], {%r1, %r1, %r1, %r1};
	st.local.v4.u32 	[%rd6+192], {%r1, %r1, %r1, %r1};
	st.local.v4.u32 	[%rd6+208], {%r1, %r1, %r1, %r1};
	st.local.v4.u32 	[%rd6+224], {%r1, %r1, %r1, %r1};
	st.local.v4.u32 	[%rd6+240], {%r1, %r1, %r1, %r1};
	st.local.v4.u32 	[%rd6+256], {%r1, %r1, %r1, %r1};
	st.local.v4.u32 	[%rd6+272], {%r1, %r1, %r1, %r1};
	st.local.v4.u32 	[%rd6+288], {%r1, %r1, %r1, %r1};
	st.local.v4.u32 	[%rd6+304], {%r1, %r1, %r1, %r1};
	st.local.v4.u32 	[%rd6+320], {%r1, %r1, %r1, %r1};
	st.local.v4.u32 	[%rd6+336], {%r1, %r1, %r1, %r1};
	st.local.v4.u32 	[%rd6+352], {%r1, %r1, %r1, %r1};
	st.local.v4.u32 	[%rd6+368], {%r1, %r1, %r1, %r1};
	st.local.v4.u32 	[%rd6+384], {%r1, %r1, %r1, %r1};
	st.local.v4.u32 	[%rd6+400], {%r1, %r1, %r1, %r1};
	st.local.v4.u32 	[%rd6+416], {%r1, %r1, %r1, %r1};
	st.local.v4.u32 	[%rd6+432], {%r1, %r1, %r1, %r1};
	st.local.v4.u32 	[%rd6+448], {%r1, %r1, %r1, %r1};
	st.local.v4.u32 	[%rd6+464], {%r1, %r1, %r1, %r1};
	st.local.v4.u32 	[%rd6+480], {%r1, %r1, %r1, %r1};
	st.local.v4.u32 	[%rd6+496], {%r1, %r1, %r1, %r1};
	st.local.v4.u32 	[%rd6+512], {%r1, %r1, %r1, %r1};
	st.local.v4.u32 	[%rd6+528], {%r1, %r1, %r1, %r1};
	st.local.v4.u32 	[%rd6+544], {%r1, %r1, %r1, %r1};
	st.local.v4.u32 	[%rd6+560], {%r1, %r1, %r1, %r1};
	st.local.v4.u32 	[%rd6+576], {%r1, %r1, %r1, %r1};
	st.local.v4.u32 	[%rd6+592], {%r1, %r1, %r1, %r1};
	st.local.v4.u32 	[%rd6+608], {%r1, %r1, %r1, %r1};
	st.local.v4.u32 	[%rd6+624], {%r1, %r1, %r1, %r1};
	st.local.v4.u32 	[%rd6+640], {%r1, %r1, %r1, %r1};
	st.local.v4.u32 	[%rd6+656], {%r1, %r1, %r1, %r1};
	st.local.v4.u32 	[%rd6+672], {%r1, %r1, %r1, %r1};
	st.local.v4.u32 	[%rd6+688], {%r1, %r1, %r1, %r1};
	st.local.v4.u32 	[%rd6+704], {%r1, %r1, %r1, %r1};
	st.local.v4.u32 	[%rd6+720], {%r1, %r1, %r1, %r1};
	st.local.v4.u32 	[%rd6+736], {%r1, %r1, %r1, %r1};
	st.local.v4.u32 	[%rd6+752], {%r1, %r1, %r1, %r1};
	st.local.v4.u32 	[%rd6+768], {%r1, %r1, %r1, %r1};
	st.local.v4.u32 	[%rd6+784], {%r1, %r1, %r1, %r1};
	st.local.v4.u32 	[%rd6+800], {%r1, %r1, %r1, %r1};
	st.local.v4.u32 	[%rd6+816], {%r1, %r1, %r1, %r1};
	st.local.v4.u32 	[%rd6+832], {%r1, %r1, %r1, %r1};
	st.local.v4.u32 	[%rd6+848], {%r1, %r1, %r1, %r1};
	st.local.v4.u32 	[%rd6+864], {%r1, %r1, %r1, %r1};
	st.local.v4.u32 	[%rd6+880], {%r1, %r1, %r1, %r1};
	st.local.v4.u32 	[%rd6+896], {%r1, %r1, %r1, %r1};
	st.local.v4.u32 	[%rd6+912], {%r1, %r1, %r1, %r1};
	st.local.v4.u32 	[%rd6+928], {%r1, %r1, %r1, %r1};
	st.local.v4.u32 	[%rd6+944], {%r1, %r1, %r1, %r1};
	st.local.v4.u32 	[%rd6+960], {%r1, %r1, %r1, %r1};
	st.local.v4.u32 	[%rd6+976], {%r1, %r1, %r1, %r1};
	st.local.v4.u32 	[%rd6+992], {%r1, %r1, %r1, %r1};
	st.local.v4.u32 	[%rd6+1008], {%r1, %r1, %r1, %r1};
	st.local.v4.u32 	[%rd6+1024], {%r1, %r1, %r1, %r1};
	st.local.v4.u32 	[%rd6+1040], {%r1, %r1, %r1, %r1};
	st.local.v4.u32 	[%rd6+1056], {%r1, %r1, %r1, %r1};
	st.local.v4.u32 	[%rd6+1072], {%r1, %r1, %r1, %r1};
	st.local.v4.u32 	[%rd6+1088], {%r1, %r1, %r1, %r1};
	st.local.v4.u32 	[%rd6+1104], {%r1, %r1, %r1, %r1};
	st.local.v4.u32 	[%rd6+1120], {%r1, %r1, %r1, %r1};
	st.local.v4.u32 	[%rd6+1136], {%r1, %r1, %r1, %r1};
	st.local.v4.u32 	[%rd6+1152], {%r1, %r1, %r1, %r1};
	st.local.v4.u32 	[%rd6+1168], {%r1, %r1, %r1, %r1};
	st.local.v4.u32 	[%rd6+1184], {%r1, %r1, %r1, %r1};
	st.local.v4.u32 	[%rd6+1200], {%r1, %r1, %r1, %r1};
	st.local.v4.u32 	[%rd6+1216], {%r1, %r1, %r1, %r1};
	st.local.v4.u32 	[%rd6+1232], {%r1, %r1, %r1, %r1};
	st.local.v4.u32 	[%rd6+1248], {%r1, %r1, %r1, %r1};
	st.local.v4.u32 	[%rd6+1264], {%r1, %r1, %r1, %r1};
	st.local.v4.u32 	[%rd6+1280], {%r1, %r1, %r1, %r1};
	st.local.v4.u32 	[%rd6+1296], {%r1, %r1, %r1, %r1};
	st.local.v4.u32 	[%rd6+1312], {%r1, %r1, %r1, %r1};
	st.local.v4.u32 	[%rd6+1328], {%r1, %r1, %r1, %r1};
	st.local.v4.u32 	[%rd6+1344], {%r1, %r1, %r1, %r1};
	st.local.v4.u32 	[%rd6+1360], {%r1, %r1, %r1, %r1};
	st.local.v4.u32 	[%rd6+1376], {%r1, %r1, %r1, %r1};
	st.local.v4.u32 	[%rd6+1392], {%r1, %r1, %r1, %r1};
	st.local.v4.u32 	[%rd6+1408], {%r1, %r1, %r1, %r1};
	st.local.v4.u32 	[%rd6+1424], {%r1, %r1, %r1, %r1};
	st.local.v4.u32 	[%rd6+1440], {%r1, %r1, %r1, %r1};
	st.local.v4.u32 	[%rd6+1456], {%r1, %r1, %r1, %r1};
	st.local.v4.u32 	[%rd6+1472], {%r1, %r1, %r1, %r1};
	st.local.v4.u32 	[%rd6+1488], {%r1, %r1, %r1, %r1};
	st.local.v4.u32 	[%rd6+1504], {%r1, %r1, %r1, %r1};
	st.local.v4.u32 	[%rd6+1520], {%r1, %r1, %r1, %r1};
	st.local.v4.u32 	[%rd6+1536], {%r1, %r1, %r1, %r1};
	st.local.v4.u32 	[%rd6+1552], {%r1, %r1, %r1, %r1};
	st.local.v4.u32 	[%rd6+1568], {%r1, %r1, %r1, %r1};
	st.local.v4.u32 	[%rd6+1584], {%r1, %r1, %r1, %r1};
	st.local.v4.u32 	[%rd6+1600], {%r1, %r1, %r1, %r1};
	st.local.v4.u32 	[%rd6+1616], {%r1, %r1, %r1, %r1};
	st.local.v4.u32 	[%rd6+1632], {%r1, %r1, %r1, %r1};
	st.local.v4.u32 	[%rd6+1648], {%r1, %r1, %r1, %r1};
	st.local.v4.u32 	[%rd6+1664], {%r1, %r1, %r1, %r1};
	st.local.v4.u32 	[%rd6+1680], {%r1, %r1, %r1, %r1};
	st.local.v4.u32 	[%rd6+1696], {%r1, %r1, %r1, %r1};
	st.local.v4.u32 	[%rd6+1712], {%r1, %r1, %r1, %r1};
	st.local.v4.u32 	[%rd6+1728], {%r1, %r1, %r1, %r1};
	st.local.v4.u32 	[%rd6+1744], {%r1, %r1, %r1, %r1};
	st.local.v4.u32 	[%rd6+1760], {%r1, %r1, %r1, %r1};
	st.local.v4.u32 	[%rd6+1776], {%r1, %r1, %r1, %r1};
	st.local.v4.u32 	[%rd6+1792], {%r1, %r1, %r1, %r1};
	st.local.v4.u32 	[%rd6+1808], {%r1, %r1, %r1, %r1};
	st.local.v4.u32 	[%rd6+1824], {%r1, %r1, %r1, %r1};
	st.local.v4.u32 	[%rd6+1840], {%r1, %r1, %r1, %r1};
	st.local.v4.u32 	[%rd6+1856], {%r1, %r1, %r1, %r1};
	st.local.v4.u32 	[%rd6+1872], {%r1, %r1, %r1, %r1};
	st.local.v4.u32 	[%rd6+1888], {%r1, %r1, %r1, %r1};
	st.local.v4.u32 	[%rd6+1904], {%r1, %r1, %r1, %r1};
	st.local.v4.u32 	[%rd6+1920], {%r1, %r1, %r1, %r1};
	st.local.v4.u32 	[%rd6+1936], {%r1, %r1, %r1, %r1};
	st.local.v4.u32 	[%rd6+1952], {%r1, %r1, %r1, %r1};
	st.local.v4.u32 	[%rd6+1968], {%r1, %r1, %r1, %r1};
	st.local.v4.u32 	[%rd6+1984], {%r1, %r1, %r1, %r1};
	st.local.v4.u32 	[%rd6+2000], {%r1, %r1, %r1, %r1};
	st.local.v4.u32 	[%rd6+2016], {%r1, %r1, %r1, %r1};
	st.local.v4.u32 	[%rd6+2032], {%r1, %r1, %r1, %r1};
	st.local.v4.u32 	[%rd8], {%r1, %r2, %r1, %r2};
	st.local.v4.u32 	[%rd8+16], {%r2, %r2, %r1, %r1};
	add.s64 	%rd18, %rd6, %rd13;
	ld.local.u32 	%r15, [%rd18];
	add.s64 	%rd19, %rd8, %rd15;
	ld.local.u32 	%r16, [%rd19];
	xor.b32  	%r17, %r16, %r15;
	add.s64 	%rd20, %rd3, %rd13;
	st.global.u32 	[%rd20], %r17;
	bar.sync 	0;
	ret;

}
	// .globl	_Z18pbkdf2_hmac_sha256jPjS_S_S_
.visible .entry _Z18pbkdf2_hmac_sha256jPjS_S_S_(
	.param .u32 _Z18pbkdf2_hmac_sha256jPjS_S_S__param_0,
	.param .u64 .ptr .align 1 _Z18pbkdf2_hmac_sha256jPjS_S_S__param_1,
	.param .u64 .ptr .align 1 _Z18pbkdf2_hmac_sha256jPjS_S_S__param_2,
	.param .u64 .ptr .align 1 _Z18pbkdf2_hmac_sha256jPjS_S_S__param_3,
	.param .u64 .ptr .align 1 _Z18pbkdf2_hmac_sha256jPjS_S_S__param_4
)
{
	.local .align 16 .b8 	__local_depot1[9488];
	.reg .b64 	%SP;
	.reg .b64 	%SPL;
	.reg .pred 	%p<220>;
	.reg .b32 	%r<1515>;
	.reg .b64 	%rd<83>;

	mov.u64 	%SPL, __local_depot1;
	cvta.local.u64 	%SP, %SPL;
	ld.param.u32 	%r265, [_Z18pbkdf2_hmac_sha256jPjS_S_S__param_0];
	add.u64 	%rd1, %SPL, 0;
	add.u64 	%rd2, %SPL, 128;
	add.u64 	%rd3, %SPL, 256;
	add.u64 	%rd4, %SPL, 384;
	add.u64 	%rd5, %SPL, 512;
	add.u64 	%rd6, %SPL, 640;
	add.u64 	%rd7, %SPL, 768;
	add.u64 	%rd8, %SPL, 896;
	add.u64 	%rd9, %SPL, 1024;
	add.u64 	%rd10, %SPL, 1152;
	add.u64 	%rd11, %SPL, 9344;
	setp.eq.s32 	%p1, %r265, 0;
	@%p1 bra 	$L__BB1_217;
	add.u64 	%rd37, %SP, 9472;
	add.u64 	%rd38, %SPL, 9472;
	mov.b32 	%r266, 0;
	st.local.u32 	[%rd38], %r266;
	mov.u64 	%rd39, $str;
	cvta.global.u64 	%rd40, %rd39;
	{ // callseq 0, 0
	.param .b64 param0;
	st.param.b64 	[param0], %rd40;
	.param .b64 param1;
	st.param.b64 	[param1], %rd37;
	.param .b32 retval0;
	call.uni (retval0), 
	vprintf, 
	(
	param0, 
	param1
	);
	ld.param.b32 	%r267, [retval0];
	} // callseq 0
	mov.u32 	%r269, %tid.x;
	mov.u32 	%r270, %ctaid.x;
	mov.u32 	%r1, %ntid.x;
	mad.lo.s32 	%r1439, %r270, %r1, %r269;
	setp.gt.s32 	%p2, %r1439, 511;
	@%p2 bra 	$L__BB1_4;
	mov.u32 	%r271, %nctaid.x;
	mul.lo.s32 	%r3, %r271, %r1;
	mov.u32 	%r1437, %r1439;
$L__BB1_3:
	bar.sync 	0;
	add.s32 	%r1437, %r1437, %r3;
	setp.lt.s32 	%p3, %r1437, 512;
	@%p3 bra 	$L__BB1_3;
$L__BB1_4:
	setp.gt.s32 	%p4, %r1439, 255;
	@%p4 bra 	$L__BB1_7;
	mov.u32 	%r272, %nctaid.x;
	mul.lo.s32 	%r4, %r272, %r1;
	mov.u32 	%r1438, %r1439;
$L__BB1_6:
	bar.sync 	0;
	add.s32 	%r1438, %r1438, %r4;
	setp.lt.s32 	%p5, %r1438, 256;
	@%p5 bra 	$L__BB1_6;
$L__BB1_7:
	setp.gt.s32 	%p6, %r1439, 1023;
	@%p6 bra 	$L__BB1_10;
	mov.u32 	%r273, %nctaid.x;
	mul.lo.s32 	%r7, %r273, %r1;
$L__BB1_9:
	bar.sync 	0;
	add.s32 	%r1439, %r1439, %r7;
	setp.lt.s32 	%p7, %r1439, 1024;
	@%p7 bra 	$L__BB1_9;
$L__BB1_10:
	mov.b32 	%r1440, 0;
	st.local.v4.u32 	[%rd1], {%r1440, %r1440, %r1440, %r1440};
	st.local.v4.u32 	[%rd1+16], {%r1440, %r1440, %r1440, %r1440};
	st.local.v4.u32 	[%rd1+32], {%r1440, %r1440, %r1440, %r1440};
	st.local.v4.u32 	[%rd1+48], {%r1440, %r1440, %r1440, %r1440};
	st.local.v4.u32 	[%rd1+64], {%r1440, %r1440, %r1440, %r1440};
	st.local.v4.u32 	[%rd1+80], {%r1440, %r1440, %r1440, %r1440};
	st.local.v4.u32 	[%rd1+96], {%r1440, %r1440, %r1440, %r1440};
	st.local.v4.u32 	[%rd1+112], {%r1440, %r1440, %r1440, %r1440};
	st.local.v4.u32 	[%rd2], {%r1440, %r1440, %r1440, %r1440};
	st.local.v4.u32 	[%rd2+16], {%r1440, %r1440, %r1440, %r1440};
	st.local.v4.u32 	[%rd2+32], {%r1440, %r1440, %r1440, %r1440};
	st.local.v4.u32 	[%rd2+48], {%r1440, %r1440, %r1440, %r1440};
	st.local.v4.u32 	[%rd2+64], {%r1440, %r1440, %r1440, %r1440};
	st.local.v4.u32 	[%rd2+80], {%r1440, %r1440, %r1440, %r1440};
	st.local.v4.u32 	[%rd2+96], {%r1440, %r1440, %r1440, %r1440};
	st.local.v4.u32 	[%rd2+112], {%r1440, %r1440, %r1440, %r1440};
	st.local.v4.u32 	[%rd3], {%r1440, %r1440, %r1440, %r1440};
	st.local.v4.u32 	[%rd3+16], {%r1440, %r1440, %r1440, %r1440};
	st.local.v4.u32 	[%rd3+32], {%r1440, %r1440, %r1440, %r1440};
	st.local.v4.u32 	[%rd3+48], {%r1440, %r1440, %r1440, %r1440};
	st.local.v4.u32 	[%rd3+64], {%r1440, %r1440, %r1440, %r1440};
	st.local.v4.u32 	[%rd3+80], {%r1440, %r1440, %r1440, %r1440};
	st.local.v4.u32 	[%rd3+96], {%r1440, %r1440, %r1440, %r1440};
	st.local.v4.u32 	[%rd3+112], {%r1440, %r1440, %r1440, %r1440};
	st.local.v4.u32 	[%rd4], {%r1440, %r1440, %r1440, %r1440};
	st.local.v4.u32 	[%rd4+16], {%r1440, %r1440, %r1440, %r1440};
	st.local.v4.u32 	[%rd4+32], {%r1440, %r1440, %r1440, %r1440};
	st.local.v4.u32 	[%rd4+48], {%r1440, %r1440, %r1440, %r1440};
	st.local.v4.u32 	[%rd4+64], {%r1440, %r1440, %r1440, %r1440};
	st.local.v4.u32 	[%rd4+80], {%r1440, %r1440, %r1440, %r1440};
	st.local.v4.u32 	[%rd4+96], {%r1440, %r1440, %r1440, %r1440};
	st.local.v4.u32 	[%rd4+112], {%r1440, %r1440, %r1440, %r1440};
	st.local.v4.u32 	[%rd5], {%r1440, %r1440, %r1440, %r1440};
	st.local.v4.u32 	[%rd5+16], {%r1440, %r1440, %r1440, %r1440};
	st.local.v4.u32 	[%rd5+32], {%r1440, %r1440, %r1440, %r1440};
	st.local.v4.u32 	[%rd5+48], {%r1440, %r1440, %r1440, %r1440};
	st.local.v4.u32 	[%rd5+64], {%r1440, %r1440, %r1440, %r1440};
	st.local.v4.u32 	[%rd5+80], {%r1440, %r1440, %r1440, %r1440};
	st.local.v4.u32 	[%rd5+96], {%r1440, %r1440, %r1440, %r1440};
	st.local.v4.u32 	[%rd5+112], {%r1440, %r1440, %r1440, %r1440};
	st.local.v4.u32 	[%rd6], {%r1440, %r1440, %r1440, %r1440};
	st.local.v4.u32 	[%rd6+16], {%r1440, %r1440, %r1440, %r1440};
	st.local.v4.u32 	[%rd6+32], {%r1440, %r1440, %r1440, %r1440};
	st.local.v4.u32 	[%rd6+48], {%r1440, %r1440, %r1440, %r1440};
	st.local.v4.u32 	[%rd6+64], {%r1440, %r1440, %r1440, %r1440};
	st.local.v4.u32 	[%rd6+80], {%r1440, %r1440, %r1440, %r1440};
	st.local.v4.u32 	[%rd6+96], {%r1440, %r1440, %r1440, %r1440};
	st.local.v4.u32 	[%rd6+112], {%r1440, %r1440, %r1440, %r1440};
	st.local.v4.u32 	[%rd7], {%r1440, %r1440, %r1440, %r1440};
	st.local.v4.u32 	[%rd7+16], {%r1440, %r1440, %r1440, %r1440};
	st.local.v4.u32 	[%rd7+32], {%r1440, %r1440, %r1440, %r1440};
	st.local.v4.u32 	[%rd7+48], {%r1440, %r1440, %r1440, %r1440};
	st.local.v4.u32 	[%rd7+64], {%r1440, %r1440, %r1440, %r1440};
	st.local.v4.u32 	[%rd7+80], {%r1440, %r1440, %r1440, %r1440};
	st.local.v4.u32 	[%rd7+96], {%r1440, %r1440, %r1440, %r1440};
	st.local.v4.u32 	[%rd7+112], {%r1440, %r1440, %r1440, %r1440};
	st.local.v4.u32 	[%rd8], {%r1440, %r1440, %r1440, %r1440};
	st.local.v4.u32 	[%rd8+16], {%r1440, %r1440, %r1440, %r1440};
	st.local.v4.u32 	[%rd8+32], {%r1440, %r1440, %r1440, %r1440};
	st.local.v4.u32 	[%rd8+48], {%r1440, %r1440, %r1440, %r1440};
	st.local.v4.u32 	[%rd8+64], {%r1440, %r1440, %r1440, %r1440};
	st.local.v4.u32 	[%rd8+80], {%r1440, %r1440, %r1440, %r1440};
	st.local.v4.u32 	[%rd8+96], {%r1440, %r1440, %r1440, %r1440};
	st.local.v4.u32 	[%rd8+112], {%r1440, %r1440, %r1440, %r1440};
	st.local.v4.u32 	[%rd9], {%r1440, %r1440, %r1440, %r1440};
	st.local.v4.u32 	[%rd9+16], {%r1440, %r1440, %r1440, %r1440};
	st.local.v4.u32 	[%rd9+32], {%r1440, %r1440, %r1440, %r1440};
	st.local.v4.u32 	[%rd9+48], {%r1440, %r1440, %r1440, %r1440};
	st.local.v4.u32 	[%rd9+64], {%r1440, %r1440, %r1440, %r1440};
	st.local.v4.u32 	[%rd9+80], {%r1440, %r1440, %r1440, %r1440};
	st.local.v4.u32 	[%rd9+96], {%r1440, %r1440, %r1440, %r1440};
	st.local.v4.u32 	[%rd9+112], {%r1440, %r1440, %r1440, %r1440};
	st.local.v4.u32 	[%rd10], {%r1440, %r1440, %r1440, %r1440};
	st.local.v4.u32 	[%rd10+16], {%r1440, %r1440, %r1440, %r1440};
	st.local.v4.u32 	[%rd10+32], {%r1440, %r1440, %r1440, %r1440};
	st.local.v4.u32 	[%rd10+48], {%r1440, %r1440, %r1440, %r1440};
	st.local.v4.u32 	[%rd10+64], {%r1440, %r1440, %r1440, %r1440};
	st.local.v4.u32 	[%rd10+80], {%r1440, %r1440, %r1440, %r1440};
	st.local.v4.u32 	[%rd10+96], {%r1440, %r1440, %r1440, %r1440};
	st.local.v4.u32 	[%rd10+112], {%r1440, %r1440, %r1440, %r1440};
	st.local.v4.u32 	[%rd10+128], {%r1440, %r1440, %r1440, %r1440};
	st.local.v4.u32 	[%rd10+144], {%r1440, %r1440, %r1440, %r1440};
	st.local.v4.u32 	[%rd10+160], {%r1440, %r1440, %r1440, %r1440};
	st.local.v4.u32 	[%rd10+176], {%r1440, %r1440, %r1440, %r1440};
	st.local.v4.u32 	[%rd10+192], {%r1440, %r1440, %r1440, %r1440};
	st.local.v4.u32 	[%rd10+208], {%r1440, %r1440, %r1440, %r1440};
	st.local.v4.u32 	[%rd10+224], {%r1440, %r1440, %r1440, %r1440};
	st.local.v4.u32 	[%rd10+240], {%r1440, %r1440, %r1440, %r1440};
	st.local.v4.u32 	[%rd10+256], {%r1440, %r1440, %r1440, %r1440};
	st.local.v4.u32 	[%rd10+272], {%r1440, %r1440, %r1440, %r1440};
	st.local.v4.u32 	[%rd10+288], {%r1440, %r1440, %r1440, %r1440};
	st.local.v4.u32 	[%rd10+304], {%r1440, %r1440, %r1440, %r1440};
	st.local.v4.u32 	[%rd10+320], {%r1440, %r1440, %r1440, %r1440};
	st.local.v4.u32 	[%rd10+336], {%r1440, %r1440, %r1440, %r1440};
	st.local.v4.u32 	[%rd10+352], {%r1440, %r1440, %r1440, %r1440};
	st.local.v4.u32 	[%rd10+368], {%r1440, %r1440, %r1440, %r1440};
	st.local.v4.u32 	[%rd10+384], {%r1440, %r1440, %r1440, %r1440};
	st.local.v4.u32 	[%rd10+400], {%r1440, %r1440, %r1440, %r1440};
	st.local.v4.u32 	[%rd10+416], {%r1440, %r1440, %r1440, %r1440};
	st.local.v4.u32 	[%rd10+432], {%r1440, %r1440, %r1440, %r1440};
	st.local.v4.u32 	[%rd10+448], {%r1440, %r1440, %r1440, %r1440};
	st.local.v4.u32 	[%rd10+464], {%r1440, %r1440, %r1440, %r1440};
	st.local.v4.u32 	[%rd10+480], {%r1440, %r1440, %r1440, %r1440};
	st.local.v4.u32 	[%rd10+496], {%r1440, %r1440, %r1440, %r1440};
	st.local.v4.u32 	[%rd10+512], {%r1440, %r1440, %r1440, %r1440};
	st.local.v4.u32 	[%rd10+528], {%r1440, %r1440, %r1440, %r1440};
	st.local.v4.u32 	[%rd10+544], {%r1440, %r1440, %r1440, %r1440};
	st.local.v4.u32 	[%rd10+560], {%r1440, %r1440, %r1440, %r1440};
	st.local.v4.u32 	[%rd10+576], {%r1440, %r1440, %r1440, %r1440};
	st.local.v4.u32 	[%rd10+592], {%r1440, %r1440, %r1440, %r1440};
	st.local.v4.u32 	[%rd10+608], {%r1440, %r1440, %r1440, %r1440};
	st.local.v4.u32 	[%rd10+624], {%r1440, %r1440, %r1440, %r1440};
	st.local.v4.u32 	[%rd10+640], {%r1440, %r1440, %r1440, %r1440};
	st.local.v4.u32 	[%rd10+656], {%r1440, %r1440, %r1440, %r1440};
	st.local.v4.u32 	[%rd10+672], {%r1440, %r1440, %r1440, %r1440};
	st.local.v4.u32 	[%rd10+688], {%r1440, %r1440, %r1440, %r1440};
	st.local.v4.u32 	[%rd10+704], {%r1440, %r1440, %r1440, %r1440};
	st.local.v4.u32 	[%rd10+720], {%r1440, %r1440, %r1440, %r1440};
	st.local.v4.u32 	[%rd10+736], {%r1440, %r1440, %r1440, %r1440};
	st.local.v4.u32 	[%rd10+752], {%r1440, %r1440, %r1440, %r1440};
	st.local.v4.u32 	[%rd10+768], {%r1440, %r1440, %r1440, %r1440};
	st.local.v4.u32 	[%rd10+784], {%r1440, %r1440, %r1440, %r1440};
	st.local.v4.u32 	[%rd10+800], {%r1440, %r1440, %r1440, %r1440};
	st.local.v4.u32 	[%rd10+816], {%r1440, %r1440, %r1440, %r1440};
	st.local.v4.u32 	[%rd10+832], {%r1440, %r1440, %r1440, %r1440};
	st.local.v4.u32 	[%rd10+848], {%r1440, %r1440, %r1440, %r1440};
	st.local.v4.u32 	[%rd10+864], {%r1440, %r1440, %r1440, %r1440};
	st.local.v4.u32 	[%rd10+880], {%r1440, %r1440, %r1440, %r1440};
	st.local.v4.u32 	[%rd10+896], {%r1440, %r1440, %r1440, %r1440};
	st.local.v4.u32 	[%rd10+912], {%r1440, %r1440, %r1440, %r1440};
	st.local.v4.u32 	[%rd10+928], {%r1440, %r1440, %r1440, %r1440};
	st.local.v4.u32 	[%rd10+944], {%r1440, %r1440, %r1440, %r1440};
	st.local.v4.u32 	[%rd10+960], {%r1440, %r1440, %r1440, %r1440};
	st.local.v4.u32 	[%rd10+976], {%r1440, %r1440, %r1440, %r1440};
	st.local.v4.u32 	[%rd10+992], {%r1440, %r1440, %r1440, %r1440};
	st.local.v4.u32 	[%rd10+1008], {%r1440, %r1440, %r1440, %r1440};
	st.local.v4.u32 	[%rd10+1024], {%r1440, %r1440, %r1440, %r1440};
	st.local.v4.u32 	[%rd10+1040], {%r1440, %r1440, %r1440, %r1440};
	st.local.v4.u32 	[%rd10+1056], {%r1440, %r1440, %r1440, %r1440};
	st.local.v4.u32 	[%rd10+1072], {%r1440, %r1440, %r1440, %r1440};
	st.local.v4.u32 	[%rd10+1088], {%r1440, %r1440, %r1440, %r1440};
	st.local.v4.u32 	[%rd10+1104], {%r1440, %r1440, %r1440, %r1440};
	st.local.v4.u32 	[%rd10+1120], {%r1440, %r1440, %r1440, %r1440};
	st.local.v4.u32 	[%rd10+1136], {%r1440, %r1440, %r1440, %r1440};
	st.local.v4.u32 	[%rd10+1152], {%r1440, %r1440, %r1440, %r1440};
	st.local.v4.u32 	[%rd10+1168], {%r1440, %r1440, %r1440, %r1440};
	st.local.v4.u32 	[%rd10+1184], {%r1440, %r1440, %r1440, %r1440};
	st.local.v4.u32 	[%rd10+1200], {%r1440, %r1440, %r1440, %r1440};
	st.local.v4.u32 	[%rd10+1216], {%r1440, %r1440, %r1440, %r1440};
	st.local.v4.u32 	[%rd10+1232], {%r1440, %r1440, %r1440, %r1440};
	st.local.v4.u32 	[%rd10+1248], {%r1440, %r1440, %r1440, %r1440};
	st.local.v4.u32 	[%rd10+1264], {%r1440, %r1440, %r1440, %r1440};
	st.local.v4.u32 	[%rd10+1280], {%r1440, %r1440, %r1440, %r1440};
	st.local.v4.u32 	[%rd10+1296], {%r1440, %r1440, %r1440, %r1440};
	st.local.v4.u32 	[%rd10+1312], {%r1440, %r1440, %r1440, %r1440};
	st.local.v4.u32 	[%rd10+1328], {%r1440, %r1440, %r1440, %r1440};
	st.local.v4.u32 	[%rd10+1344], {%r1440, %r1440, %r1440, %r1440};
	st.local.v4.u32 	[%rd10+1360], {%r1440, %r1440, %r1440, %r1440};
	st.local.v4.u32 	[%rd10+1376], {%r1440, %r1440, %r1440, %r1440};
	st.local.v4.u32 	[%rd10+1392], {%r1440, %r1440, %r1440, %r1440};
	st.local.v4.u32 	[%rd10+1408], {%r1440, %r1440, %r1440, %r1440};
	st.local.v4.u32 	[%rd10+1424], {%r1440, %r1440, %r1440, %r1440};
	st.local.v4.u32 	[%rd10+1440], {%r1440, %r1440, %r1440, %r1440};
	st.local.v4.u32 	[%rd10+1456], {%r1440, %r1440, %r1440, %r1440};
	st.local.v4.u32 	[%rd10+1472], {%r1440, %r1440, %r1440, %r1440};
	st.local.v4.u32 	[%rd10+1488], {%r1440, %r1440, %r1440, %r1440};
	st.local.v4.u32 	[%rd10+1504], {%r1440, %r1440, %r1440, %r1440};
	st.local.v4.u32 	[%rd10+1520], {%r1440, %r1440, %r1440, %r1440};
	st.local.v4.u32 	[%rd10+1536], {%r1440, %r1440, %r1440, %r1440};
	st.local.v4.u32 	[%rd10+1552], {%r1440, %r1440, %r1440, %r1440};
	st.local.v4.u32 	[%rd10+1568], {%r1440, %r1440, %r1440, %r1440};
	st.local.v4.u32 	[%rd10+1584], {%r1440, %r1440, %r1440, %r1440};
	st.local.v4.u32 	[%rd10+1600], {%r1440, %r1440, %r1440, %r1440};
	st.local.v4.u32 	[%rd10+1616], {%r1440, %r1440, %r1440, %r1440};
	st.local.v4.u32 	[%rd10+1632], {%r1440, %r1440, %r1440, %r1440};
	st.local.v4.u32 	[%rd10+1648], {%r1440, %r1440, %r1440, %r1440};
	st.local.v4.u32 	[%rd10+1664], {%r1440, %r1440, %r1440, %r1440};
	st.local.v4.u32 	[%rd10+1680], {%r1440, %r1440, %r1440, %r1440};
	st.local.v4.u32 	[%rd10+1696], {%r1440, %r1440, %r1440, %r1440};
	st.local.v4.u32 	[%rd10+1712], {%r1440, %r1440, %r1440, %r1440};
	st.local.v4.u32 	[%rd10+1728], {%r1440, %r1440, %r1440, %r1440};
	st.local.v4.u32 	[%rd10+1744], {%r1440, %r1440, %r1440, %r1440};
	st.local.v4.u32 	[%rd10+1760], {%r1440, %r1440, %r1440, %r1440};
	st.local.v4.u32 	[%rd10+1776], {%r1440, %r1440, %r1440, %r1440};
	st.local.v4.u32 	[%rd10+1792], {%r1440, %r1440, %r1440, %r1440};
	st.local.v4.u32 	[%rd10+1808], {%r1440, %r1440, %r1440, %r1440};
	st.local.v4.u32 	[%rd10+1824], {%r1440, %r1440, %r1440, %r1440};
	st.local.v4.u32 	[%rd10+1840], {%r1440, %r1440, %r1440, %r1440};
	st.local.v4.u32 	[%rd10+1856], {%r1440, %r1440, %r1440, %r1440};
	st.local.v4.u32 	[%rd10+1872], {%r1440, %r1440, %r1440, %r1440};
	st.local.v4.u32 	[%rd10+1888], {%r1440, %r1440, %r1440, %r1440};
	st.local.v4.u32 	[%rd10+1904], {%r1440, %r1440, %r1440, %r1440};
	st.local.v4.u32 	[%rd10+1920], {%r1440, %r1440, %r1440, %r1440};
	st.local.v4.u32 	[%rd10+1936], {%r1440, %r1440, %r1440, %r1440};
	st.local.v4.u32 	[%rd10+1952], {%r1440, %r1440, %r1440, %r1440};
	st.local.v4.u32 	[%rd10+1968], {%r1440, %r1440, %r1440, %r1440};
	st.local.v4.u32 	[%rd10+1984], {%r1440, %r1440, %r1440, %r1440};
	st.local.v4.u32 	[%rd10+2000], {%r1440, %r1440, %r1440, %r1440};
	st.local.v4.u32 	[%rd10+2016], {%r1440, %r1440, %r1440, %r1440};
	st.local.v4.u32 	[%rd10+2032], {%r1440, %r1440, %r1440, %r1440};
	st.local.v4.u32 	[%rd10+2048], {%r1440, %r1440, %r1440, %r1440};
	st.local.v4.u32 	[%rd10+2064], {%r1440, %r1440, %r1440, %r1440};
	st.local.v4.u32 	[%rd10+2080], {%r1440, %r1440, %r1440, %r1440};
	st.local.v4.u32 	[%rd10+2096], {%r1440, %r1440, %r1440, %r1440};
	st.local.v4.u32 	[%rd10+2112], {%r1440, %r1440, %r1440, %r1440};
	st.local.v4.u32 	[%rd10+2128], {%r1440, %r1440, %r1440, %r1440};
	st.local.v4.u32 	[%rd10+2144], {%r1440, %r1440, %r1440, %r1440};
	st.local.v4.u32 	[%rd10+2160], {%r1440, %r1440, %r1440, %r1440};
	st.local.v4.u32 	[%rd10+2176], {%r1440, %r1440, %r1440, %r1440};
	st.local.v4.u32 	[%rd10+2192], {%r1440, %r1440, %r1440, %r1440};
	st.local.v4.u32 	[%rd10+2208], {%r1440, %r1440, %r1440, %r1440};
	st.local.v4.u32 	[%rd10+2224], {%r1440, %r1440, %r1440, %r1440};
	st.local.v4.u32 	[%rd10+2240], {%r1440, %r1440, %r1440, %r1440};
	st.local.v4.u32 	[%rd10+2256], {%r1440, %r1440, %r1440, %r1440};
	st.local.v4.u32 	[%rd10+2272], {%r1440, %r1440, %r1440, %r1440};
	st.local.v4.u32 	[%rd10+2288], {%r1440, %r1440, %r1440, %r1440};
	st.local.v4.u32 	[%rd10+2304], {%r1440, %r1440, %r1440, %r1440};
	st.local.v4.u32 	[%rd10+2320], {%r1440, %r1440, %r1440, %r1440};
	st.local.v4.u32 	[%rd10+2336], {%r1440, %r1440, %r1440, %r1440};
	st.local.v4.u32 	[%rd10+2352], {%r1440, %r1440, %r1440, %r1440};
	st.local.v4.u32 	[%rd10+2368], {%r1440, %r1440, %r1440, %r1440};
	st.local.v4.u32 	[%rd10+2384], {%r1440, %r1440, %r1440, %r1440};
	st.local.v4.u32 	[%rd10+2400], {%r1440, %r1440, %r1440, %r1440};
	st.local.v4.u32 	[%rd10+2416], {%r1440, %r1440, %r1440, %r1440};
	st.local.v4.u32 	[%rd10+2432], {%r1440, %r1440, %r1440, %r1440};
	st.local.v4.u32 	[%rd10+2448], {%r1440, %r1440, %r1440, %r1440};
	st.local.v4.u32 	[%rd10+2464], {%r1440, %r1440, %r1440, %r1440};
	st.local.v4.u32 	[%rd10+2480], {%r1440, %r1440, %r1440, %r1440};
	st.local.v4.u32 	[%rd10+2496], {%r1440, %r1440, %r1440, %r1440};
	st.local.v4.u32 	[%rd10+2512], {%r1440, %r1440, %r1440, %r1440};
	st.local.v4.u32 	[%rd10+2528], {%r1440, %r1440, %r1440, %r1440};
	st.local.v4.u32 	[%rd10+2544], {%r1440, %r1440, %r1440, %r1440};
	st.local.v4.u32 	[%rd10+2560], {%r1440, %r1440, %r1440, %r1440};
	st.local.v4.u32 	[%rd10+2576], {%r1440, %r1440, %r1440, %r1440};
	st.local.v4.u32 	[%rd10+2592], {%r1440, %r1440, %r1440, %r1440};
	st.local.v4.u32 	[%rd10+2608], {%r1440, %r1440, %r1440, %r1440};
	st.local.v4.u32 	[%rd10+2624], {%r1440, %r1440, %r1440, %r1440};
	st.local.v4.u32 	[%rd10+2640], {%r1440, %r1440, %r1440, %r1440};
	st.local.v4.u32 	[%rd10+2656], {%r1440, %r1440, %r1440, %r1440};
	st.local.v4.u32 	[%rd10+2672], {%r1440, %r1440, %r1440, %r1440};
	st.local.v4.u32 	[%rd10+2688], {%r1440, %r1440, %r1440, %r1440};
	st.local.v4.u32 	[%rd10+2704], {%r1440, %r1440, %r1440, %r1440};
	st.local.v4.u32 	[%rd10+2720], {%r1440, %r1440, %r1440, %r1440};
	st.local.v4.u32 	[%rd10+2736], {%r1440, %r1440, %r1440, %r1440};
	st.local.v4.u32 	[%rd10+2752], {%r1440, %r1440, %r1440, %r1440};
	st.local.v4.u32 	[%rd10+2768], {%r1440, %r1440, %r1440, %r1440};
	st.local.v4.u32 	[%rd10+2784], {%r1440, %r1440, %r1440, %r1440};
	st.local.v4.u32 	[%rd10+2800], {%r1440, %r1440, %r1440, %r1440};
	st.local.v4.u32 	[%rd10+2816], {%r1440, %r1440, %r1440, %r1440};
	st.local.v4.u32 	[%rd10+2832], {%r1440, %r1440, %r1440, %r1440};
	st.local.v4.u32 	[%rd10+2848], {%r1440, %r1440, %r1440, %r1440};
	st.local.v4.u32 	[%rd10+2864], {%r1440, %r1440, %r1440, %r1440};
	st.local.v4.u32 	[%rd10+2880], {%r1440, %r1440, %r1440, %r1440};
	st.local.v4.u32 	[%rd10+2896], {%r1440, %r1440, %r1440, %r1440};
	st.local.v4.u32 	[%rd10+2912], {%r1440, %r1440, %r1440, %r1440};
	st.local.v4.u32 	[%rd10+2928], {%r1440, %r1440, %r1440, %r1440};
	st.local.v4.u32 	[%rd10+2944], {%r1440, %r1440, %r1440, %r1440};
	st.local.v4.u32 	[%rd10+2960], {%r1440, %r1440, %r1440, %r1440};
	st.local.v4.u32 	[%rd10+2976], {%r1440, %r1440, %r1440, %r1440};
	st.local.v4.u32 	[%rd10+2992], {%r1440, %r1440, %r1440, %r1440};
	st.local.v4.u32 	[%rd10+3008], {%r1440, %r1440, %r1440, %r1440};
	st.local.v4.u32 	[%rd10+3024], {%r1440, %r1440, %r1440, %r1440};
	st.local.v4.u32 	[%rd10+3040], {%r1440, %r1440, %r1440, %r1440};
	st.local.v4.u32 	[%rd10+3056], {%r1440, %r1440, %r1440, %r1440};
	st.local.v4.u32 	[%rd10+3072], {%r1440, %r1440, %r1440, %r1440};
	st.local.v4.u32 	[%rd10+3088], {%r1440, %r1440, %r1440, %r1440};
	st.local.v4.u32 	[%rd10+3104], {%r1440, %r1440, %r1440, %r1440};
	st.local.v4.u32 	[%rd10+3120], {%r1440, %r1440, %r1440, %r1440};
	st.local.v4.u32 	[%rd10+3136], {%r1440, %r1440, %r1440, %r1440};
	st.local.v4.u32 	[%rd10+3152], {%r1440, %r1440, %r1440, %r1440};
	st.local.v4.u32 	[%rd10+3168], {%r1440, %r1440, %r1440, %r1440};
	st.local.v4.u32 	[%rd10+3184], {%r1440, %r1440, %r1440, %r1440};
	st.local.v4.u32 	[%rd10+3200], {%r1440, %r1440, %r1440, %r1440};
	st.local.v4.u32 	[%rd10+3216], {%r1440, %r1440, %r1440, %r1440};
	st.local.v4.u32 	[%rd10+3232], {%r1440, %r1440, %r1440, %r1440};
	st.local.v4.u32 	[%rd10+3248], {%r1440, %r1440, %r1440, %r1440};
	st.local.v4.u32 	[%rd10+3264], {%r1440, %r1440, %r1440, %r1440};
	st.local.v4.u32 	[%rd10+3280], {%r1440, %r1440, %r1440, %r1440};
	st.local.v4.u32 	[%rd10+3296], {%r1440, %r1440, %r1440, %r1440};
	st.local.v4.u32 	[%rd10+3312], {%r1440, %r1440, %r1440, %r1440};
	st.local.v4.u32 	[%rd10+3328], {%r1440, %r1440, %r1440, %r1440};
	st.local.v4.u32 	[%rd10+3344], {%r1440, %r1440, %r1440, %r1440};
	st.local.v4.u32 	[%rd10+3360], {%r1440, %r1440, %r1440, %r1440};
	st.local.v4.u32 	[%rd10+3376], {%r1440, %r1440, %r1440, %r1440};
	st.local.v4.u32 	[%rd10+3392], {%r1440, %r1440, %r1440, %r1440};
	st.local.v4.u32 	[%rd10+3408], {%r1440, %r1440, %r1440, %r1440};
	st.local.v4.u32 	[%rd10+3424], {%r1440, %r1440, %r1440, %r1440};
	st.local.v4.u32 	[%rd10+3440], {%r1440, %r1440, %r1440, %r1440};
	st.local.v4.u32 	[%rd10+3456], {%r1440, %r1440, %r1440, %r1440};
	st.local.v4.u32 	[%rd10+3472], {%r1440, %r1440, %r1440, %r1440};
	st.local.v4.u32 	[%rd10+3488], {%r1440, %r1440, %r1440, %r1440};
	st.local.v4.u32 	[%rd10+3504], {%r1440, %r1440, %r1440, %r1440};
	st.local.v4.u32 	[%rd10+3520], {%r1440, %r1440, %r1440, %r1440};
	st.local.v4.u32 	[%rd10+3536], {%r1440, %r1440, %r1440, %r1440};
	st.local.v4.u32 	[%rd10+3552], {%r1440, %r1440, %r1440, %r1440};
	st.local.v4.u32 	[%rd10+3568], {%r1440, %r1440, %r1440, %r1440};
	st.local.v4.u32 	[%rd10+3584], {%r1440, %r1440, %r1440, %r1440};
	st.local.v4.u32 	[%rd10+3600], {%r1440, %r1440, %r1440, %r1440};
	st.local.v4.u32 	[%rd10+3616], {%r1440, %r1440, %r1440, %r1440};
	st.local.v4.u32 	[%rd10+3632], {%r1440, %r1440, %r1440, %r1440};
	st.local.v4.u32 	[%rd10+3648], {%r1440, %r1440, %r1440, %r1440};
	st.local.v4.u32 	[%rd10+3664], {%r1440, %r1440, %r1440, %r1440};
	st.local.v4.u32 	[%rd10+3680], {%r1440, %r1440, %r1440, %r1440};
	st.local.v4.u32 	[%rd10+3696], {%r1440, %r1440, %r1440, %r1440};
	st.local.v4.u32 	[%rd10+3712], {%r1440, %r1440, %r1440, %r1440};
	st.local.v4.u32 	[%rd10+3728], {%r1440, %r1440, %r1440, %r1440};
	st.local.v4.u32 	[%rd10+3744], {%r1440, %r1440, %r1440, %r1440};
	st.local.v4.u32 	[%rd10+3760], {%r1440, %r1440, %r1440, %r1440};
	st.local.v4.u32 	[%rd10+3776], {%r1440, %r1440, %r1440, %r1440};
	st.local.v4.u32 	[%rd10+3792], {%r1440, %r1440, %r1440, %r1440};
	st.local.v4.u32 	[%rd10+3808], {%r1440, %r1440, %r1440, %r1440};
	st.local.v4.u32 	[%rd10+3824], {%r1440, %r1440, %r1440, %r1440};
	st.local.v4.u32 	[%rd10+3840], {%r1440, %r1440, %r1440, %r1440};
	st.local.v4.u32 	[%rd10+3856], {%r1440, %r1440, %r1440, %r1440};
	st.local.v4.u32 	[%rd10+3872], {%r1440, %r1440, %r1440, %r1440};
	st.local.v4.u32 	[%rd10+3888], {%r1440, %r1440, %r1440, %r1440};
	st.local.v4.u32 	[%rd10+3904], {%r1440, %r1440, %r1440, %r1440};
	st.local.v4.u32 	[%rd10+3920], {%r1440, %r1440, %r1440, %r1440};
	st.local.v4.u32 	[%rd10+3936], {%r1440, %r1440, %r1440, %r1440};
	st.local.v4.u32 	[%rd10+3952], {%r1440, %r1440, %r1440, %r1440};
	st.local.v4.u32 	[%rd10+3968], {%r1440, %r1440, %r1440, %r1440};
	st.local.v4.u32 	[%rd10+3984], {%r1440, %r1440, %r1440, %r1440};
	st.local.v4.u32 	[%rd10+4000], {%r1440, %r1440, %r1440, %r1440};
	st.local.v4.u32 	[%rd10+4016], {%r1440, %r1440, %r1440, %r1440};
	st.local.v4.u32 	[%rd10+4032], {%r1440, %r1440, %r1440, %r1440};
	st.local.v4.u32 	[%rd10+4048], {%r1440, %r1440, %r1440, %r1440};
	st.local.v4.u32 	[%rd10+4064], {%r1440, %r1440, %r1440, %r1440};
	st.local.v4.u32 	[%rd10+4080], {%r1440, %r1440, %r1440, %r1440};
	st.local.v4.u32 	[%rd10+4096], {%r1440, %r1440, %r1440, %r1440};
	st.local.v4.u32 	[%rd10+4112], {%r1440, %r1440, %r1440, %r1440};
	st.local.v4.u32 	[%rd10+4128], {%r1440, %r1440, %r1440, %r1440};
	st.local.v4.u32 	[%rd10+4144], {%r1440, %r1440, %r1440, %r1440};
	st.local.v4.u32 	[%rd10+4160], {%r1440, %r1440, %r1440, %r1440};
	st.local.v4.u32 	[%rd10+4176], {%r1440, %r1440, %r1440, %r1440};
	st.local.v4.u32 	[%rd10+4192], {%r1440, %r1440, %r1440, %r1440};
	st.local.v4.u32 	[%rd10+4208], {%r1440, %r1440, %r1440, %r1440};
	st.local.v4.u32 	[%rd10+4224], {%r1440, %r1440, %r1440, %r1440};
	st.local.v4.u32 	[%rd10+4240], {%r1440, %r1440, %r1440, %r1440};
	st.local.v4.u32 	[%rd10+4256], {%r1440, %r1440, %r1440, %r1440};
	st.local.v4.u32 	[%rd10+4272], {%r1440, %r1440, %r1440, %r1440};
	st.local.v4.u32 	[%rd10+4288], {%r1440, %r1440, %r1440, %r1440};
	st.local.v4.u32 	[%rd10+4304], {%r1440, %r1440, %r1440, %r1440};
	st.local.v4.u32 	[%rd10+4320], {%r1440, %r1440, %r1440, %r1440};
	st.local.v4.u32 	[%rd10+4336], {%r1440, %r1440, %r1440, %r1440};
	st.local.v4.u32 	[%rd10+4352], {%r1440, %r1440, %r1440, %r1440};
	st.local.v4.u32 	[%rd10+4368], {%r1440, %r1440, %r1440, %r1440};
	st.local.v4.u32 	[%rd10+4384], {%r1440, %r1440, %r1440, %r1440};
	st.local.v4.u32 	[%rd10+4400], {%r1440, %r1440, %r1440, %r1440};
	st.local.v4.u32 	[%rd10+4416], {%r1440, %r1440, %r1440, %r1440};
	st.local.v4.u32 	[%rd10+4432], {%r1440, %r1440, %r1440, %r1440};
	st.local.v4.u32 	[%rd10+4448], {%r1440, %r1440, %r1440, %r1440};
	st.local.v4.u32 	[%rd10+4464], {%r1440, %r1440, %r1440, %r1440};
	st.local.v4.u32 	[%rd10+4480], {%r1440, %r1440, %r1440, %r1440};
	st.local.v4.u32 	[%rd10+4496], {%r1440, %r1440, %r1440, %r1440};
	st.local.v4.u32 	[%rd10+4512], {%r1440, %r1440, %r1440, %r1440};
	st.local.v4.u32 	[%rd10+4528], {%r1440, %r1440, %r1440, %r1440};
	st.local.v4.u32 	[%rd10+4544], {%r1440, %r1440, %r1440, %r1440};
	st.local.v4.u32 	[%rd10+4560], {%r1440, %r1440, %r1440, %r1440};
	st.local.v4.u32 	[%rd10+4576], {%r1440, %r1440, %r1440, %r1440};
	st.local.v4.u32 	[%rd10+4592], {%r1440, %r1440, %r1440, %r1440};
	st.local.v4.u32 	[%rd10+4608], {%r1440, %r1440, %r1440, %r1440};
	st.local.v4.u32 	[%rd10+4624], {%r1440, %r1440, %r1440, %r1440};
	st.local.v4.u32 	[%rd10+4640], {%r1440, %r1440, %r1440, %r1440};
	st.local.v4.u32 	[%rd10+4656], {%r1440, %r1440, %r1440, %r1440};
	st.local.v4.u32 	[%rd10+4672], {%r1440, %r1440, %r1440, %r1440};
	st.local.v4.u32 	[%rd10+4688], {%r1440, %r1440, %r1440, %r1440};
	st.local.v4.u32 	[%rd10+4704], {%r1440, %r1440, %r1440, %r1440};
	st.local.v4.u32 	[%rd10+4720], {%r1440, %r1440, %r1440, %r1440};
	st.local.v4.u32 	[%rd10+4736], {%r1440, %r1440, %r1440, %r1440};
	st.local.v4.u32 	[%rd10+4752], {%r1440, %r1440, %r1440, %r1440};
	st.local.v4.u32 	[%rd10+4768], {%r1440, %r1440, %r1440, %r1440};
	st.local.v4.u32 	[%rd10+4784], {%r1440, %r1440, %r1440, %r1440};
	st.local.v4.u32 	[%rd10+4800], {%r1440, %r1440, %r1440, %r1440};
	st.local.v4.u32 	[%rd10+4816], {%r1440, %r1440, %r1440, %r1440};
	st.local.v4.u32 	[%rd10+4832], {%r1440, %r1440, %r1440, %r1440};
	st.local.v4.u32 	[%rd10+4848], {%r1440, %r1440, %r1440, %r1440};
	st.local.v4.u32 	[%rd10+4864], {%r1440, %r1440, %r1440, %r1440};
	st.local.v4.u32 	[%rd10+4880], {%r1440, %r1440, %r1440, %r1440};
	st.local.v4.u32 	[%rd10+4896], {%r1440, %r1440, %r1440, %r1440};
	st.local.v4.u32 	[%rd10+4912], {%r1440, %r1440, %r1440, %r1440};
	st.local.v4.u32 	[%rd10+4928], {%r1440, %r1440, %r1440, %r1440};
	st.local.v4.u32 	[%rd10+4944], {%r1440, %r1440, %r1440, %r1440};
	st.local.v4.u32 	[%rd10+4960], {%r1440, %r1440, %r1440, %r1440};
	st.local.v4.u32 	[%rd10+4976], {%r1440, %r1440, %r1440, %r1440};
	st.local.v4.u32 	[%rd10+4992], {%r1440, %r1440, %r1440, %r1440};
	st.local.v4.u32 	[%rd10+5008], {%r1440, %r1440, %r1440, %r1440};
	st.local.v4.u32 	[%rd10+5024], {%r1440, %r1440, %r1440, %r1440};
	st.local.v4.u32 	[%rd10+5040], {%r1440, %r1440, %r1440, %r1440};
	st.local.v4.u32 	[%rd10+5056], {%r1440, %r1440, %r1440, %r1440};
	st.local.v4.u32 	[%rd10+5072], {%r1440, %r1440, %r1440, %r1440};
	st.local.v4.u32 	[%rd10+5088], {%r1440, %r1440, %r1440, %r1440};
	st.local.v4.u32 	[%rd10+5104], {%r1440, %r1440, %r1440, %r1440};
	st.local.v4.u32 	[%rd10+5120], {%r1440, %r1440, %r1440, %r1440};
	st.local.v4.u32 	[%rd10+5136], {%r1440, %r1440, %r1440, %r1440};
	st.local.v4.u32 	[%rd10+5152], {%r1440, %r1440, %r1440, %r1440};
	st.local.v4.u32 	[%rd10+5168], {%r1440, %r1440, %r1440, %r1440};
	st.local.v4.u32 	[%rd10+5184], {%r1440, %r1440, %r1440, %r1440};
	st.local.v4.u32 	[%rd10+5200], {%r1440, %r1440, %r1440, %r1440};
	st.local.v4.u32 	[%rd10+5216], {%r1440, %r1440, %r1440, %r1440};
	st.local.v4.u32 	[%rd10+5232], {%r1440, %r1440, %r1440, %r1440};
	st.local.v4.u32 	[%rd10+5248], {%r1440, %r1440, %r1440, %r1440};
	st.local.v4.u32 	[%rd10+5264], {%r1440, %r1440, %r1440, %r1440};
	st.local.v4.u32 	[%rd10+5280], {%r1440, %r1440, %r1440, %r1440};
	st.local.v4.u32 	[%rd10+5296], {%r1440, %r1440, %r1440, %r1440};
	st.local.v4.u32 	[%rd10+5312], {%r1440, %r1440, %r1440, %r1440};
	st.local.v4.u32 	[%rd10+5328], {%r1440, %r1440, %r1440, %r1440};
	st.local.v4.u32 	[%rd10+5344], {%r1440, %r1440, %r1440, %r1440};
	st.local.v4.u32 	[%rd10+5360], {%r1440, %r1440, %r1440, %r1440};
	st.local.v4.u32 	[%rd10+5376], {%r1440, %r1440, %r1440, %r1440};
	st.local.v4.u32 	[%rd10+5392], {%r1440, %r1440, %r1440, %r1440};
	st.local.v4.u32 	[%rd10+5408], {%r1440, %r1440, %r1440, %r1440};
	st.local.v4.u32 	[%rd10+5424], {%r1440, %r1440, %r1440, %r1440};
	st.local.v4.u32 	[%rd10+5440], {%r1440, %r1440, %r1440, %r1440};
	st.local.v4.u32 	[%rd10+5456], {%r1440, %r1440, %r1440, %r1440};
	st.local.v4.u32 	[%rd10+5472], {%r1440, %r1440, %r1440, %r1440};
	st.local.v4.u32 	[%rd10+5488], {%r1440, %r1440, %r1440, %r1440};
	st.local.v4.u32 	[%rd10+5504], {%r1440, %r1440, %r1440, %r1440};
	st.local.v4.u32 	[%rd10+5520], {%r1440, %r1440, %r1440, %r1440};
	st.local.v4.u32 	[%rd10+5536], {%r1440, %r1440, %r1440, %r1440};
	st.local.v4.u32 	[%rd10+5552], {%r1440, %r1440, %r1440, %r1440};
	st.local.v4.u32 	[%rd10+5568], {%r1440, %r1440, %r1440, %r1440};
	st.local.v4.u32 	[%rd10+5584], {%r1440, %r1440, %r1440, %r1440};
	st.local.v4.u32 	[%rd10+5600], {%r1440, %r1440, %r1440, %r1440};
	st.local.v4.u32 	[%rd10+5616], {%r1440, %r1440, %r1440, %r1440};
	st.local.v4.u32 	[%rd10+5632], {%r1440, %r1440, %r1440, %r1440};
	st.local.v4.u32 	[%rd10+5648], {%r1440, %r1440, %r1440, %r1440};
	st.local.v4.u32 	[%rd10+5664], {%r1440, %r1440, %r1440, %r1440};
	st.local.v4.u32 	[%rd10+5680], {%r1440, %r1440, %r1440, %r1440};
	st.local.v4.u32 	[%rd10+5696], {%r1440, %r1440, %r1440, %r1440};
	st.local.v4.u32 	[%rd10+5712], {%r1440, %r1440, %r1440, %r1440};
	st.local.v4.u32 	[%rd10+5728], {%r1440, %r1440, %r1440, %r1440};
	st.local.v4.u32 	[%rd10+5744], {%r1440, %r1440, %r1440, %r1440};
	st.local.v4.u32 	[%rd10+5760], {%r1440, %r1440, %r1440, %r1440};
	st.local.v4.u32 	[%rd10+5776], {%r1440, %r1440, %r1440, %r1440};
	st.local.v4.u32 	[%rd10+5792], {%r1440, %r1440, %r1440, %r1440};
	st.local.v4.u32 	[%rd10+5808], {%r1440, %r1440, %r1440, %r1440};
	st.local.v4.u32 	[%rd10+5824], {%r1440, %r1440, %r1440, %r1440};
	st.local.v4.u32 	[%rd10+5840], {%r1440, %r1440, %r1440, %r1440};
	st.local.v4.u32 	[%rd10+5856], {%r1440, %r1440, %r1440, %r1440};
	st.local.v4.u32 	[%rd10+5872], {%r1440, %r1440, %r1440, %r1440};
	st.local.v4.u32 	[%rd10+5888], {%r1440, %r1440, %r1440, %r1440};
	st.local.v4.u32 	[%rd10+5904], {%r1440, %r1440, %r1440, %r1440};
	st.local.v4.u32 	[%rd10+5920], {%r1440, %r1440, %r1440, %r1440};
	st.local.v4.u32 	[%rd10+5936], {%r1440, %r1440, %r1440, %r1440};
	st.local.v4.u32 	[%rd10+5952], {%r1440, %r1440, %r1440, %r1440};
	st.local.v4.u32 	[%rd10+5968], {%r1440, %r1440, %r1440, %r1440};
	st.local.v4.u32 	[%rd10+5984], {%r1440, %r1440, %r1440, %r1440};
	st.local.v4.u32 	[%rd10+6000], {%r1440, %r1440, %r1440, %r1440};
	st.local.v4.u32 	[%rd10+6016], {%r1440, %r1440, %r1440, %r1440};
	st.local.v4.u32 	[%rd10+6032], {%r1440, %r1440, %r1440, %r1440};
	st.local.v4.u32 	[%rd10+6048], {%r1440, %r1440, %r1440, %r1440};
	st.local.v4.u32 	[%rd10+6064], {%r1440, %r1440, %r1440, %r1440};
	st.local.v4.u32 	[%rd10+6080], {%r1440, %r1440, %r1440, %r1440};
	st.local.v4.u32 	[%rd10+6096], {%r1440, %r1440, %r1440, %r1440};
	st.local.v4.u32 	[%rd10+6112], {%r1440, %r1440, %r1440, %r1440};
	st.local.v4.u32 	[%rd10+6128], {%r1440, %r1440, %r1440, %r1440};
	st.local.v4.u32 	[%rd10+6144], {%r1440, %r1440, %r1440, %r1440};
	st.local.v4.u32 	[%rd10+6160], {%r1440, %r1440, %r1440, %r1440};
	st.local.v4.u32 	[%rd10+6176], {%r1440, %r1440, %r1440, %r1440};
	st.local.v4.u32 	[%rd10+6192], {%r1440, %r1440, %r1440, %r1440};
	st.local.v4.u32 	[%rd10+6208], {%r1440, %r1440, %r1440, %r1440};
	st.local.v4.u32 	[%rd10+6224], {%r1440, %r1440, %r1440, %r1440};
	st.local.v4.u32 	[%rd10+6240], {%r1440, %r1440, %r1440, %r1440};
	st.local.v4.u32 	[%rd10+6256], {%r1440, %r1440, %r1440, %r1440};
	st.local.v4.u32 	[%rd10+6272], {%r1440, %r1440, %r1440, %r1440};
	st.local.v4.u32 	[%rd10+6288], {%r1440, %r1440, %r1440, %r1440};
	st.local.v4.u32 	[%rd10+6304], {%r1440, %r1440, %r1440, %r1440};
	st.local.v4.u32 	[%rd10+6320], {%r1440, %r1440, %r1440, %r1440};
	st.local.v4.u32 	[%rd10+6336], {%r1440, %r1440, %r1440, %r1440};
	st.local.v4.u32 	[%rd10+6352], {%r1440, %r1440, %r1440, %r1440};
	st.local.v4.u32 	[%rd10+6368], {%r1440, %r1440, %r1440, %r1440};
	st.local.v4.u32 	[%rd10+6384], {%r1440, %r1440, %r1440, %r1440};
	st.local.v4.u32 	[%rd10+6400], {%r1440, %r1440, %r1440, %r1440};
	st.local.v4.u32 	[%rd10+6416], {%r1440, %r1440, %r1440, %r1440};
	st.local.v4.u32 	[%rd10+6432], {%r1440, %r1440, %r1440, %r1440};
	st.local.v4.u32 	[%rd10+6448], {%r1440, %r1440, %r1440, %r1440};
	st.local.v4.u32 	[%rd10+6464], {%r1440, %r1440, %r1440, %r1440};
	st.local.v4.u32 	[%rd10+6480], {%r1440, %r1440, %r1440, %r1440};
	st.local.v4.u32 	[%rd10+6496], {%r1440, %r1440, %r1440, %r1440};
	st.local.v4.u32 	[%rd10+6512], {%r1440, %r1440, %r1440, %r1440};
	st.local.v4.u32 	[%rd10+6528], {%r1440, %r1440, %r1440, %r1440};
	st.local.v4.u32 	[%rd10+6544], {%r1440, %r1440, %r1440, %r1440};
	st.local.v4.u32 	[%rd10+6560], {%r1440, %r1440, %r1440, %r1440};
	st.local.v4.u32 	[%rd10+6576], {%r1440, %r1440, %r1440, %r1440};
	st.local.v4.u32 	[%rd10+6592], {%r1440, %r1440, %r1440, %r1440};
	st.local.v4.u32 	[%rd10+6608], {%r1440, %r1440, %r1440, %r1440};
	st.local.v4.u32 	[%rd10+6624], {%r1440, %r1440, %r1440, %r1440};
	st.local.v4.u32 	[%rd10+6640], {%r1440, %r1440, %r1440, %r1440};
	st.local.v4.u32 	[%rd10+6656], {%r1440, %r1440, %r1440, %r1440};
	st.local.v4.u32 	[%rd10+6672], {%r1440, %r1440, %r1440, %r1440};
	st.local.v4.u32 	[%rd10+6688], {%r1440, %r1440, %r1440, %r1440};
	st.local.v4.u32 	[%rd10+6704], {%r1440, %r1440, %r1440, %r1440};
	st.local.v4.u32 	[%rd10+6720], {%r1440, %r1440, %r1440, %r1440};
	st.local.v4.u32 	[%rd10+6736], {%r1440, %r1440, %r1440, %r1440};
	st.local.v4.u32 	[%rd10+6752], {%r1440, %r1440, %r1440, %r1440};
	st.local.v4.u32 	[%rd10+6768], {%r1440, %r1440, %r1440, %r1440};
	st.local.v4.u32 	[%rd10+6784], {%r1440, %r1440, %r1440, %r1440};
	st.local.v4.u32 	[%rd10+6800], {%r1440, %r1440, %r1440, %r1440};
	st.local.v4.u32 	[%rd10+6816], {%r1440, %r1440, %r1440, %r1440};
	st.local.v4.u32 	[%rd10+6832], {%r1440, %r1440, %r1440, %r1440};
	st.local.v4.u32 	[%rd10+6848], {%r1440, %r1440, %r1440, %r1440};
	st.local.v4.u32 	[%rd10+6864], {%r1440, %r1440, %r1440, %r1440};
	st.local.v4.u32 	[%rd10+6880], {%r1440, %r1440, %r1440, %r1440};
	st.local.v4.u32 	[%rd10+6896], {%r1440, %r1440, %r1440, %r1440};
	st.local.v4.u32 	[%rd10+6912], {%r1440, %r1440, %r1440, %r1440};
	st.local.v4.u32 	[%rd10+6928], {%r1440, %r1440, %r1440, %r1440};
	st.local.v4.u32 	[%rd10+6944], {%r1440, %r1440, %r1440, %r1440};
	st.local.v4.u32 	[%rd10+6960], {%r1440, %r1440, %r1440, %r1440};
	st.local.v4.u32 	[%rd10+6976], {%r1440, %r1440, %r1440, %r1440};
	st.local.v4.u32 	[%rd10+6992], {%r1440, %r1440, %r1440, %r1440};
	st.local.v4.u32 	[%rd10+7008], {%r1440, %r1440, %r1440, %r1440};
	st.local.v4.u32 	[%rd10+7024], {%r1440, %r1440, %r1440, %r1440};
	st.local.v4.u32 	[%rd10+7040], {%r1440, %r1440, %r1440, %r1440};
	st.local.v4.u32 	[%rd10+7056], {%r1440, %r1440, %r1440, %r1440};
	st.local.v4.u32 	[%rd10+7072], {%r1440, %r1440, %r1440, %r1440};
	st.local.v4.u32 	[%rd10+7088], {%r1440, %r1440, %r1440, %r1440};
	st.local.v4.u32 	[%rd10+7104], {%r1440, %r1440, %r1440, %r1440};
	st.local.v4.u32 	[%rd10+7120], {%r1440, %r1440, %r1440, %r1440};
	st.local.v4.u32 	[%rd10+7136], {%r1440, %r1440, %r1440, %r1440};
	st.local.v4.u32 	[%rd10+7152], {%r1440, %r1440, %r1440, %r1440};
	st.local.v4.u32 	[%rd10+7168], {%r1440, %r1440, %r1440, %r1440};
	st.local.v4.u32 	[%rd10+7184], {%r1440, %r1440, %r1440, %r1440};
	st.local.v4.u32 	[%rd10+7200], {%r1440, %r1440, %r1440, %r1440};
	st.local.v4.u32 	[%rd10+7216], {%r1440, %r1440, %r1440, %r1440};
	st.local.v4.u32 	[%rd10+7232], {%r1440, %r1440, %r1440, %r1440};
	st.local.v4.u32 	[%rd10+7248], {%r1440, %r1440, %r1440, %r1440};
	st.local.v4.u32 	[%rd10+7264], {%r1440, %r1440, %r1440, %r1440};
	st.local.v4.u32 	[%rd10+7280], {%r1440, %r1440, %r1440, %r1440};
	st.local.v4.u32 	[%rd10+7296], {%r1440, %r1440, %r1440, %r1440};
	st.local.v4.u32 	[%rd10+7312], {%r1440, %r1440, %r1440, %r1440};
	st.local.v4.u32 	[%rd10+7328], {%r1440, %r1440, %r1440, %r1440};
	st.local.v4.u32 	[%rd10+7344], {%r1440, %r1440, %r1440, %r1440};
	st.local.v4.u32 	[%rd10+7360], {%r1440, %r1440, %r1440, %r1440};
	st.local.v4.u32 	[%rd10+7376], {%r1440, %r1440, %r1440, %r1440};
	st.local.v4.u32 	[%rd10+7392], {%r1440, %r1440, %r1440, %r1440};
	st.local.v4.u32 	[%rd10+7408], {%r1440, %r1440, %r1440, %r1440};
	st.local.v4.u32 	[%rd10+7424], {%r1440, %r1440, %r1440, %r1440};
	st.local.v4.u32 	[%rd10+7440], {%r1440, %r1440, %r1440, %r1440};
	st.local.v4.u32 	[%rd10+7456], {%r1440, %r1440, %r1440, %r1440};
	st.local.v4.u32 	[%rd10+7472], {%r1440, %r1440, %r1440, %r1440};
	st.local.v4.u32 	[%rd10+7488], {%r1440, %r1440, %r1440, %r1440};
	st.local.v4.u32 	[%rd10+7504], {%r1440, %r1440, %r1440, %r1440};
	st.local.v4.u32 	[%rd10+7520], {%r1440, %r1440, %r1440, %r1440};
	st.local.v4.u32 	[%rd10+7536], {%r1440, %r1440, %r1440, %r1440};
	st.local.v4.u32 	[%rd10+7552], {%r1440, %r1440, %r1440, %r1440};
	st.local.v4.u32 	[%rd10+7568], {%r1440, %r1440, %r1440, %r1440};
	st.local.v4.u32 	[%rd10+7584], {%r1440, %r1440, %r1440, %r1440};
	st.local.v4.u32 	[%rd10+7600], {%r1440, %r1440, %r1440, %r1440};
	st.local.v4.u32 	[%rd10+7616], {%r1440, %r1440, %r1440, %r1440};
	st.local.v4.u32 	[%rd10+7632], {%r1440, %r1440, %r1440, %r1440};
	st.local.v4.u32 	[%rd10+7648], {%r1440, %r1440, %r1440, %r1440};
	st.local.v4.u32 	[%rd10+7664], {%r1440, %r1440, %r1440, %r1440};
	st.local.v4.u32 	[%rd10+7680], {%r1440, %r1440, %r1440, %r1440};
	st.local.v4.u32 	[%rd10+7696], {%r1440, %r1440, %r1440, %r1440};
	st.local.v4.u32 	[%rd10+7712], {%r1440, %r1440, %r1440, %r1440};
	st.local.v4.u32 	[%rd10+7728], {%r1440, %r1440, %r1440, %r1440};
	st.local.v4.u32 	[%rd10+7744], {%r1440, %r1440, %r1440, %r1440};
	st.local.v4.u32 	[%rd10+7760], {%r1440, %r1440, %r1440, %r1440};
	st.local.v4.u32 	[%rd10+7776], {%r1440, %r1440, %r1440, %r1440};
	st.local.v4.u32 	[%rd10+7792], {%r1440, %r1440, %r1440, %r1440};
	st.local.v4.u32 	[%rd10+7808], {%r1440, %r1440, %r1440, %r1440};
	st.local.v4.u32 	[%rd10+7824], {%r1440, %r1440, %r1440, %r1440};
	st.local.v4.u32 	[%rd10+7840], {%r1440, %r1440, %r1440, %r1440};
	st.local.v4.u32 	[%rd10+7856], {%r1440, %r1440, %r1440, %r1440};
	st.local.v4.u32 	[%rd10+7872], {%r1440, %r1440, %r1440, %r1440};
	st.local.v4.u32 	[%rd10+7888], {%r1440, %r1440, %r1440, %r1440};
	st.local.v4.u32 	[%rd10+7904], {%r1440, %r1440, %r1440, %r1440};
	st.local.v4.u32 	[%rd10+7920], {%r1440, %r1440, %r1440, %r1440};
	st.local.v4.u32 	[%rd10+7936], {%r1440, %r1440, %r1440, %r1440};
	st.local.v4.u32 	[%rd10+7952], {%r1440, %r1440, %r1440, %r1440};
	st.local.v4.u32 	[%rd10+7968], {%r1440, %r1440, %r1440, %r1440};
	st.local.v4.u32 	[%rd10+7984], {%r1440, %r1440, %r1440, %r1440};
	st.local.v4.u32 	[%rd10+8000], {%r1440, %r1440, %r1440, %r1440};
	st.local.v4.u32 	[%rd10+8016], {%r1440, %r1440, %r1440, %r1440};
	st.local.v4.u32 	[%rd10+8032], {%r1440, %r1440, %r1440, %r1440};
	st.local.v4.u32 	[%rd10+8048], {%r1440, %r1440, %r1440, %r1440};
	st.local.v4.u32 	[%rd10+8064], {%r1440, %r1440, %r1440, %r1440};
	st.local.v4.u32 	[%rd10+8080], {%r1440, %r1440, %r1440, %r1440};
	st.local.v4.u32 	[%rd10+8096], {%r1440, %r1440, %r1440, %r1440};
	st.local.v4.u32 	[%rd10+8112], {%r1440, %r1440, %r1440, %r1440};
	st.local.v4.u32 	[%rd10+8128], {%r1440, %r1440, %r1440, %r1440};
	st.local.v4.u32 	[%rd10+8144], {%r1440, %r1440, %r1440, %r1440};
	st.local.v4.u32 	[%rd10+8160], {%r1440, %r1440, %r1440, %r1440};
	st.local.v4.u32 	[%rd10+8176], {%r1440, %r1440, %r1440, %r1440};
	st.local.v4.u32 	[%rd10], {%r1440, %r1440, %r1440, %r1440};
	st.local.v4.u32 	[%rd10+16], {%r1440, %r1440, %r1440, %r1440};
	st.local.v4.u32 	[%rd10+32], {%r1440, %r1440, %r1440, %r1440};
	st.local.v4.u32 	[%rd10+48], {%r1440, %r1440, %r1440, %r1440};
	st.local.v4.u32 	[%rd10+64], {%r1440, %r1440, %r1440, %r1440};
	st.local.v4.u32 	[%rd10+80], {%r1440, %r1440, %r1440, %r1440};
	st.local.v4.u32 	[%rd10+96], {%r1440, %r1440, %r1440, %r1440};
	st.local.v4.u32 	[%rd10+112], {%r1440, %r1440, %r1440, %r1440};
	st.local.v4.u32 	[%rd10+128], {%r1440, %r1440, %r1440, %r1440};
	st.local.v4.u32 	[%rd10+144], {%r1440, %r1440, %r1440, %r1440};
	st.local.v4.u32 	[%rd10+160], {%r1440, %r1440, %r1440, %r1440};
	st.local.v4.u32 	[%rd10+176], {%r1440, %r1440, %r1440, %r1440};
	st.local.v4.u32 	[%rd10+192], {%r1440, %r1440, %r1440, %r1440};
	st.local.v4.u32 	[%rd10+208], {%r1440, %r1440, %r1440, %r1440};
	st.local.v4.u32 	[%rd10+224], {%r1440, %r1440, %r1440, %r1440};
	st.local.v4.u32 	[%rd10+240], {%r1440, %r1440, %r1440, %r1440};
	st.local.v4.u32 	[%rd10+256], {%r1440, %r1440, %r1440, %r1440};
	st.local.v4.u32 	[%rd10+272], {%r1440, %r1440, %r1440, %r1440};
	st.local.v4.u32 	[%rd10+288], {%r1440, %r1440, %r1440, %r1440};
	st.local.v4.u32 	[%rd10+304], {%r1440, %r1440, %r1440, %r1440};
	st.local.v4.u32 	[%rd10+320], {%r1440, %r1440, %r1440, %r1440};
	st.local.v4.u32 	[%rd10+336], {%r1440, %r1440, %r1440, %r1440};
	st.local.v4.u32 	[%rd10+352], {%r1440, %r1440, %r1440, %r1440};
	st.local.v4.u32 	[%rd10+368], {%r1440, %r1440, %r1440, %r1440};
	st.local.v4.u32 	[%rd10+384], {%r1440, %r1440, %r1440, %r1440};
	st.local.v4.u32 	[%rd10+400], {%r1440, %r1440, %r1440, %r1440};
	st.local.v4.u32 	[%rd10+416], {%r1440, %r1440, %r1440, %r1440};
	st.local.v4.u32 	[%rd10+432], {%r1440, %r1440, %r1440, %r1440};
	st.local.v4.u32 	[%rd10+448], {%r1440, %r1440, %r1440, %r1440};
	st.local.v4.u32 	[%rd10+464], {%r1440, %r1440, %r1440, %r1440};
	st.local.v4.u32 	[%rd10+480], {%r1440, %r1440, %r1440, %r1440};
	st.local.v4.u32 	[%rd10+496], {%r1440, %r1440, %r1440, %r1440};
	st.local.v4.u32 	[%rd10+512], {%r1440, %r1440, %r1440, %r1440};
	st.local.v4.u32 	[%rd10+528], {%r1440, %r1440, %r1440, %r1440};
	st.local.v4.u32 	[%rd10+544], {%r1440, %r1440, %r1440, %r1440};
	st.local.v4.u32 	[%rd10+560], {%r1440, %r1440, %r1440, %r1440};
	st.local.v4.u32 	[%rd10+576], {%r1440, %r1440, %r1440, %r1440};
	st.local.v4.u32 	[%rd10+592], {%r1440, %r1440, %r1440, %r1440};
	st.local.v4.u32 	[%rd10+608], {%r1440, %r1440, %r1440, %r1440};
	st.local.v4.u32 	[%rd10+624], {%r1440, %r1440, %r1440, %r1440};
	st.local.v4.u32 	[%rd10+640], {%r1440, %r1440, %r1440, %r1440};
	st.local.v4.u32 	[%rd10+656], {%r1440, %r1440, %r1440, %r1440};
	st.local.v4.u32 	[%rd10+672], {%r1440, %r1440, %r1440, %r1440};
	st.local.v4.u32 	[%rd10+688], {%r1440, %r1440, %r1440, %r1440};
	st.local.v4.u32 	[%rd10+704], {%r1440, %r1440, %r1440, %r1440};
	st.local.v4.u32 	[%rd10+720], {%r1440, %r1440, %r1440, %r1440};
	st.local.v4.u32 	[%rd10+736], {%r1440, %r1440, %r1440, %r1440};
	st.local.v4.u32 	[%rd10+752], {%r1440, %r1440, %r1440, %r1440};
	st.local.v4.u32 	[%rd10+768], {%r1440, %r1440, %r1440, %r1440};
	st.local.v4.u32 	[%rd10+784], {%r1440, %r1440, %r1440, %r1440};
	st.local.v4.u32 	[%rd10+800], {%r1440, %r1440, %r1440, %r1440};
	st.local.v4.u32 	[%rd10+816], {%r1440, %r1440, %r1440, %r1440};
	st.local.v4.u32 	[%rd10+832], {%r1440, %r1440, %r1440, %r1440};
	st.local.v4.u32 	[%rd10+848], {%r1440, %r1440, %r1440, %r1440};
	st.local.v4.u32 	[%rd10+864], {%r1440, %r1440, %r1440, %r1440};
	st.local.v4.u32 	[%rd10+880], {%r1440, %r1440, %r1440, %r1440};
	st.local.v4.u32 	[%rd10+896], {%r1440, %r1440, %r1440, %r1440};
	st.local.v4.u32 	[%rd10+912], {%r1440, %r1440, %r1440, %r1440};
	st.local.v4.u32 	[%rd10+928], {%r1440, %r1440, %r1440, %r1440};
	st.local.v4.u32 	[%rd10+944], {%r1440, %r1440, %r1440, %r1440};
	st.local.v4.u32 	[%rd10+960], {%r1440, %r1440, %r1440, %r1440};
	st.local.v4.u32 	[%rd10+976], {%r1440, %r1440, %r1440, %r1440};
	st.local.v4.u32 	[%rd10+992], {%r1440, %r1440, %r1440, %r1440};
	st.local.v4.u32 	[%rd10+1008], {%r1440, %r1440, %r1440, %r1440};
	st.local.v4.u32 	[%rd10+1024], {%r1440, %r1440, %r1440, %r1440};
	st.local.v4.u32 	[%rd10+1040], {%r1440, %r1440, %r1440, %r1440};
	st.local.v4.u32 	[%rd10+1056], {%r1440, %r1440, %r1440, %r1440};
	st.local.v4.u32 	[%rd10+1072], {%r1440, %r1440, %r1440, %r1440};
	st.local.v4.u32 	[%rd10+1088], {%r1440, %r1440, %r1440, %r1440};
	st.local.v4.u32 	[%rd10+1104], {%r1440, %r1440, %r1440, %r1440};
	st.local.v4.u32 	[%rd10+1120], {%r1440, %r1440, %r1440, %r1440};
	st.local.v4.u32 	[%rd10+1136], {%r1440, %r1440, %r1440, %r1440};
	st.local.v4.u32 	[%rd10+1152], {%r1440, %r1440, %r1440, %r1440};
	st.local.v4.u32 	[%rd10+1168], {%r1440, %r1440, %r1440, %r1440};
	st.local.v4.u32 	[%rd10+1184], {%r1440, %r1440, %r1440, %r1440};
	st.local.v4.u32 	[%rd10+1200], {%r1440, %r1440, %r1440, %r1440};
	st.local.v4.u32 	[%rd10+1216], {%r1440, %r1440, %r1440, %r1440};
	st.local.v4.u32 	[%rd10+1232], {%r1440, %r1440, %r1440, %r1440};
	st.local.v4.u32 	[%rd10+1248], {%r1440, %r1440, %r1440, %r1440};
	st.local.v4.u32 	[%rd10+1264], {%r1440, %r1440, %r1440, %r1440};
	st.local.v4.u32 	[%rd10+1280], {%r1440, %r1440, %r1440, %r1440};
	st.local.v4.u32 	[%rd10+1296], {%r1440, %r1440, %r1440, %r1440};
	st.local.v4.u32 	[%rd10+1312], {%r1440, %r1440, %r1440, %r1440};
	st.local.v4.u32 	[%rd10+1328], {%r1440, %r1440, %r1440, %r1440};
	st.local.v4.u32 	[%rd10+1344], {%r1440, %r1440, %r1440, %r1440};
	st.local.v4.u32 	[%rd10+1360], {%r1440, %r1440, %r1440, %r1440};
	st.local.v4.u32 	[%rd10+1376], {%r1440, %r1440, %r1440, %r1440};
	st.local.v4.u32 	[%rd10+1392], {%r1440, %r1440, %r1440, %r1440};
	st.local.v4.u32 	[%rd10+1408], {%r1440, %r1440, %r1440, %r1440};
	st.local.v4.u32 	[%rd10+1424], {%r1440, %r1440, %r1440, %r1440};
	st.local.v4.u32 	[%rd10+1440], {%r1440, %r1440, %r1440, %r1440};
	st.local.v4.u32 	[%rd10+1456], {%r1440, %r1440, %r1440, %r1440};
	st.local.v4.u32 	[%rd10+1472], {%r1440, %r1440, %r1440, %r1440};
	st.local.v4.u32 	[%rd10+1488], {%r1440, %r1440, %r1440, %r1440};
	st.local.v4.u32 	[%rd10+1504], {%r1440, %r1440, %r1440, %r1440};
	st.local.v4.u32 	[%rd10+1520], {%r1440, %r1440, %r1440, %r1440};
	st.local.v4.u32 	[%rd10+1536], {%r1440, %r1440, %r1440, %r1440};
	st.local.v4.u32 	[%rd10+1552], {%r1440, %r1440, %r1440, %r1440};
	st.local.v4.u32 	[%rd10+1568], {%r1440, %r1440, %r1440, %r1440};
	st.local.v4.u32 	[%rd10+1584], {%r1440, %r1440, %r1440, %r1440};
	st.local.v4.u32 	[%rd10+1600], {%r1440, %r1440, %r1440, %r1440};
	st.local.v4.u32 	[%rd10+1616], {%r1440, %r1440, %r1440, %r1440};
	st.local.v4.u32 	[%rd10+1632], {%r1440, %r1440, %r1440, %r1440};
	st.local.v4.u32 	[%rd10+1648], {%r1440, %r1440, %r1440, %r1440};
	st.local.v4.u32 	[%rd10+1664], {%r1440, %r1440, %r1440, %r1440};
	st.local.v4.u32 	[%rd10+1680], {%r1440, %r1440, %r1440, %r1440};
	st.local.v4.u32 	[%rd10+1696], {%r1440, %r1440, %r1440, %r1440};
	st.local.v4.u32 	[%rd10+1712], {%r1440, %r1440, %r1440, %r1440};
	st.local.v4.u32 	[%rd10+1728], {%r1440, %r1440, %r1440, %r1440};
	st.local.v4.u32 	[%rd10+1744], {%r1440, %r1440, %r1440, %r1440};
	st.local.v4.u32 	[%rd10+1760], {%r1440, %r1440, %r1440, %r1440};
	st.local.v4.u32 	[%rd10+1776], {%r1440, %r1440, %r1440, %r1440};
	st.local.v4.u32 	[%rd10+1792], {%r1440, %r1440, %r1440, %r1440};
	st.local.v4.u32 	[%rd10+1808], {%r1440, %r1440, %r1440, %r1440};
	st.local.v4.u32 	[%rd10+1824], {%r1440, %r1440, %r1440, %r1440};
	st.local.v4.u32 	[%rd10+1840], {%r1440, %r1440, %r1440, %r1440};
	st.local.v4.u32 	[%rd10+1856], {%r1440, %r1440, %r1440, %r1440};
	st.local.v4.u32 	[%rd10+1872], {%r1440, %r1440, %r1440, %r1440};
	st.local.v4.u32 	[%rd10+1888], {%r1440, %r1440, %r1440, %r1440};
	st.local.v4.u32 	[%rd10+1904], {%r1440, %r1440, %r1440, %r1440};
	st.local.v4.u32 	[%rd10+1920], {%r1440, %r1440, %r1440, %r1440};
	st.local.v4.u32 	[%rd10+1936], {%r1440, %r1440, %r1440, %r1440};
	st.local.v4.u32 	[%rd10+1952], {%r1440, %r1440, %r1440, %r1440};
	st.local.v4.u32 	[%rd10+1968], {%r1440, %r1440, %r1440, %r1440};
	st.local.v4.u32 	[%rd10+1984], {%r1440, %r1440, %r1440, %r1440};
	st.local.v4.u32 	[%rd10+2000], {%r1440, %r1440, %r1440, %r1440};
	st.local.v4.u32 	[%rd10+2016], {%r1440, %r1440, %r1440, %r1440};
	st.local.v4.u32 	[%rd10+2032], {%r1440, %r1440, %r1440, %r1440};
	add.s64 	%rd82, %rd10, 2168;
	mov.u32 	%r1441, %r1440;
	mov.u32 	%r1442, %r1440;
	mov.u32 	%r1443, %r1440;
	mov.u32 	%r1444, %r1440;
	mov.u32 	%r1445, %r1440;
	mov.u32 	%r1446, %r1440;
	mov.u32 	%r1447, %r1440;
	mov.u32 	%r1448, %r1440;
	mov.u32 	%r1449, %r1440;
	mov.u32 	%r1450, %r1440;
	mov.u32 	%r1451, %r1440;
	mov.u32 	%r1452, %r1440;
	mov.u32 	%r1453, %r1440;
	mov.u32 	%r1454, %r1440;
	mov.u32 	%r1455, %r1440;
	mov.u32 	%r1456, %r1440;
	mov.u32 	%r1457, %r1440;
	mov.u32 	%r1458, %r1440;
	mov.u32 	%r1459, %r1440;
	mov.u32 	%r1460, %r1440;
	mov.u32 	%r1461, %r1440;
	mov.u32 	%r1462, %r1440;
	mov.u32 	%r1463, %r1440;
	mov.u32 	%r1464, %r1440;
	mov.u32 	%r1465, %r1440;
	mov.u32 	%r1466, %r1440;
	mov.u32 	%r1467, %r1440;
	mov.u32 	%r1468, %r1440;
	mov.u32 	%r1469, %r1440;
	mov.u32 	%r1470, %r1440;
	mov.u32 	%r1471, %r1440;
	mov.u32 	%r1472, %r1440;
$L__BB1_11:
	ld.local.v4.u32 	{%r275, %r276, %r277, %r278}, [%rd82+-1016];
	add.s32 	%r279, %r275, %r1472;
	ld.local.v4.u32 	{%r45, %r46, %r47, %r48}, [%rd82+-1944];
	ld.local.v4.u32 	{%r49, %r50, %r51, %r52}, [%rd82+-1992];
	add.s32 	%r280, %r51, %r46;
	and.b32  	%r281, %r280, 1;
	add.s32 	%r282, %r279, %r281;
	ld.local.v4.u32 	{%r283, %r284, %r285, %r286}, [%rd82+-328];
	add.s32 	%r287, %r284, %r286;
	and.b32  	%r288, %r287, 1;
	add.s32 	%r1503, %r282, %r288;
	add.s32 	%r289, %r276, %r1471;
	add.s32 	%r290, %r52, %r47;
	and.b32  	%r291, %r290, 1;
	add.s32 	%r292, %r289, %r291;
	ld.local.v4.u32 	{%r293, %r294, %r295, %r296}, [%rd82+-312];
	add.s32 	%r297, %r285, %r293;
	and.b32  	%r298, %r297, 1;
	add.s32 	%r1502, %r292, %r298;
	add.s32 	%r299, %r277, %r1470;
	ld.local.v4.u32 	{%r55, %r56, %r57, %r58}, [%rd82+-1976];
	add.s32 	%r300, %r55, %r48;
	and.b32  	%r301, %r300, 1;
	add.s32 	%r302, %r299, %r301;
	add.s32 	%r303, %r286, %r294;
	and.b32  	%r304, %r303, 1;
	add.s32 	%r1501, %r302, %r304;
	add.s32 	%r305, %r278, %r1469;
	ld.local.v4.u32 	{%r60, %r61, %r62, %r63}, [%rd82+-1928];
	add.s32 	%r306, %r56, %r60;
	ld.local.v4.u32 	{%r1472, %r1471, %r1470, %r1469}, [%rd82+-2040];
	add.s32 	%r307, %r306, %r1472;
	and.b32  	%r308, %r307, 1;
	add.s32 	%r309, %r305, %r308;
	add.s32 	%r310, %r293, %r295;
	and.b32  	%r311, %r310, 1;
	add.s32 	%r1500, %r309, %r311;
	st.local.v4.u32 	[%rd82+-120], {%r1503, %r1502, %r1501, %r1500};
	ld.local.v4.u32 	{%r312, %r313, %r314, %r315}, [%rd82+-1000];
	add.s32 	%r316, %r312, %r1468;
	add.s32 	%r317, %r57, %r61;
	add.s32 	%r318, %r317, %r1471;
	and.b32  	%r319, %r318, 1;
	add.s32 	%r320, %r316, %r319;
	add.s32 	%r321, %r294, %r296;
	and.b32  	%r322, %r321, 1;
	add.s32 	%r1499, %r320, %r322;
	add.s32 	%r323, %r313, %r1467;
	add.s32 	%r324, %r58, %r62;
	add.s32 	%r325, %r324, %r1470;
	and.b32  	%r326, %r325, 1;
	add.s32 	%r327, %r323, %r326;
	ld.local.v4.u32 	{%r328, %r329, %r330, %r331}, [%rd82+-296];
	add.s32 	%r332, %r295, %r328;
	and.b32  	%r333, %r332, 1;
	add.s32 	%r1498, %r327, %r333;
	add.s32 	%r334, %r314, %r1466;
	ld.local.v4.u32 	{%r71, %r72, %r73, %r74}, [%rd82+-1960];
	add.s32 	%r335, %r71, %r63;
	add.s32 	%r336, %r335, %r1469;
	and.b32  	%r337, %r336, 1;
	add.s32 	%r338, %r334, %r337;
	add.s32 	%r339, %r296, %r329;
	and.b32  	%r340, %r339, 1;
	add.s32 	%r1497, %r338, %r340;
	add.s32 	%r341, %r315, %r1465;
	add.s32 	%r342, %r72, %r1472;
	ld.local.v4.u32 	{%r1468, %r1467, %r1466, %r1465}, [%rd82+-2024];
	add.s32 	%r343, %r342, %r1468;
	and.b32  	%r344, %r343, 1;
	add.s32 	%r345, %r341, %r344;
	add.s32 	%r346, %r328, %r330;
	and.b32  	%r347, %r346, 1;
	add.s32 	%r1496, %r345, %r347;
	st.local.v4.u32 	[%rd82+-104], {%r1499, %r1498, %r1497, %r1496};
	ld.local.v4.u32 	{%r348, %r349, %r350, %r351}, [%rd82+-984];
	add.s32 	%r352, %r348, %r1464;
	add.s32 	%r353, %r73, %r1471;
	add.s32 	%r354, %r353, %r1467;
	and.b32  	%r355, %r354, 1;
	add.s32 	%r356, %r352, %r355;
	add.s32 	%r357, %r329, %r331;
	and.b32  	%r358, %r357, 1;
	add.s32 	%r1495, %r356, %r358;
	add.s32 	%r359, %r349, %r1463;
	add.s32 	%r360, %r74, %r1470;
	add.s32 	%r361, %r360, %r1466;
	and.b32  	%r362, %r361, 1;
	add.s32 	%r363, %r359, %r362;
	ld.local.v4.u32 	{%r364, %r365, %r366, %r367}, [%rd82+-280];
	add.s32 	%r368, %r330, %r364;
	and.b32  	%r369, %r368, 1;
	add.s32 	%r1494, %r363, %r369;
	add.s32 	%r370, %r350, %r1462;
	add.s32 	%r371, %r45, %r1469;
	add.s32 	%r372, %r371, %r1465;
	and.b32  	%r373, %r372, 1;
	add.s32 	%r374, %r370, %r373;
	add.s32 	%r375, %r331, %r365;
	ld.local.v4.u32 	{%r376, %r377, %r378, %r379}, [%rd82+-376];
	add.s32 	%r380, %r375, %r376;
	and.b32  	%r381, %r380, 1;
	add.s32 	%r1493, %r374, %r381;
	add.s32 	%r382, %r351, %r1461;
	add.s32 	%r383, %r46, %r1468;
	ld.local.v4.u32 	{%r1464, %r1463, %r1462, %r1461}, [%rd82+-2008];
	add.s32 	%r384, %r383, %r1464;
	and.b32  	%r385, %r384, 1;
	add.s32 	%r386, %r382, %r385;
	add.s32 	%r387, %r364, %r366;
	add.s32 	%r388, %r387, %r377;
	and.b32  	%r389, %r388, 1;
	add.s32 	%r1492, %r386, %r389;
	st.local.v4.u32 	[%rd82+-88], {%r1495, %r1494, %r1493, %r1492};
	ld.local.v4.u32 	{%r390, %r391, %r392, %r393}, [%rd82+-968];
	add.s32 	%r394, %r390, %r1460;
	add.s32 	%r395, %r47, %r1467;
	add.s32 	%r396, %r395, %r1463;
	and.b32  	%r397, %r396, 1;
	add.s32 	%r398, %r394, %r397;
	add.s32 	%r399, %r365, %r367;
	add.s32 	%r400, %r399, %r378;
	and.b32  	%r401, %r400, 1;
	add.s32 	%r1491, %r398, %r401;
	add.s32 	%r402, %r391, %r1459;
	add.s32 	%r403, %r48, %r1466;
	add.s32 	%r404, %r403, %r1462;
	and.b32  	%r405, %r404, 1;
	add.s32 	%r406, %r402, %r405;
	ld.local.v4.u32 	{%r407, %r408, %r409, %r410}, [%rd82+-264];
	add.s32 	%r411, %r366, %r407;
	add.s32 	%r412, %r411, %r379;
	and.b32  	%r413, %r412, 1;
	add.s32 	%r1490, %r406, %r413;
	add.s32 	%r414, %r392, %r1458;
	add.s32 	%r415, %r60, %r1465;
	add.s32 	%r416, %r415, %r1461;
	and.b32  	%r417, %r416, 1;
	add.s32 	%r418, %r414, %r417;
	add.s32 	%r419, %r367, %r408;
	ld.local.v4.u32 	{%r420, %r421, %r422, %r423}, [%rd82+-360];
	add.s32 	%r424, %r419, %r420;
	and.b32  	%r425, %r424, 1;
	add.s32 	%r1489, %r418, %r425;
	add.s32 	%r426, %r393, %r1457;
	add.s32 	%r427, %r61, %r1464;
	add.s32 	%r428, %r427, %r49;
	and.b32  	%r429, %r428, 1;
	add.s32 	%r430, %r426, %r429;
	add.s32 	%r431, %r407, %r409;
	add.s32 	%r432, %r431, %r421;
	and.b32  	%r433, %r432, 1;
	add.s32 	%r1488, %r430, %r433;
	st.local.v4.u32 	[%rd82+-72], {%r1491, %r1490, %r1489, %r1488};
	ld.local.v4.u32 	{%r434, %r435, %r436, %r437}, [%rd82+-952];
	add.s32 	%r438, %r434, %r1456;
	add.s32 	%r439, %r62, %r1463;
	add.s32 	%r440, %r439, %r50;
	and.b32  	%r441, %r440, 1;
	add.s32 	%r442, %r438, %r441;
	add.s32 	%r443, %r408, %r410;
	add.s32 	%r444, %r443, %r422;
	and.b32  	%r445, %r444, 1;
	add.s32 	%r1487, %r442, %r445;
	add.s32 	%r446, %r435, %r1455;
	add.s32 	%r447, %r63, %r1462;
	add.s32 	%r448, %r447, %r51;
	and.b32  	%r449, %r448, 1;
	add.s32 	%r450, %r446, %r449;
	add.s32 	%r451, %r409, %r376;
	add.s32 	%r452, %r451, %r423;
	and.b32  	%r453, %r452, 1;
	add.s32 	%r1486, %r450, %r453;
	add.s32 	%r454, %r436, %r1454;
	add.s32 	%r455, %r1472, %r1461;
	add.s32 	%r456, %r455, %r52;
	and.b32  	%r457, %r456, 1;
	add.s32 	%r458, %r454, %r457;
	add.s32 	%r459, %r410, %r377;
	ld.local.v4.u32 	{%r460, %r461, %r462, %r463}, [%rd82+-344];
	add.s32 	%r464, %r459, %r460;
	and.b32  	%r465, %r464, 1;
	add.s32 	%r1485, %r458, %r465;
	add.s32 	%r466, %r437, %r1453;
	add.s32 	%r467, %r1471, %r49;
	add.s32 	%r468, %r467, %r55;
	and.b32  	%r469, %r468, 1;
	add.s32 	%r470, %r466, %r469;
	add.s32 	%r471, %r376, %r378;
	add.s32 	%r472, %r471, %r461;
	and.b32  	%r473, %r472, 1;
	add.s32 	%r1484, %r470, %r473;
	st.local.v4.u32 	[%rd82+-56], {%r1487, %r1486, %r1485, %r1484};
	ld.local.v4.u32 	{%r474, %r475, %r476, %r477}, [%rd82+-936];
	add.s32 	%r478, %r474, %r1452;
	add.s32 	%r479, %r1470, %r50;
	add.s32 	%r480, %r479, %r56;
	and.b32  	%r481, %r480, 1;
	add.s32 	%r482, %r478, %r481;
	add.s32 	%r483, %r377, %r379;
	add.s32 	%r484, %r483, %r462;
	and.b32  	%r485, %r484, 1;
	add.s32 	%r1483, %r482, %r485;
	add.s32 	%r486, %r475, %r1451;
	add.s32 	%r487, %r1469, %r51;
	add.s32 	%r488, %r487, %r57;
	and.b32  	%r489, %r488, 1;
	add.s32 	%r490, %r486, %r489;
	add.s32 	%r491, %r378, %r420;
	add.s32 	%r492, %r491, %r463;
	and.b32  	%r493, %r492, 1;
	add.s32 	%r1482, %r490, %r493;
	add.s32 	%r494, %r476, %r1450;
	add.s32 	%r495, %r1468, %r52;
	add.s32 	%r496, %r495, %r58;
	and.b32  	%r497, %r496, 1;
	add.s32 	%r498, %r494, %r497;
	add.s32 	%r499, %r379, %r421;
	add.s32 	%r500, %r499, %r283;
	and.b32  	%r501, %r500, 1;
	add.s32 	%r1481, %r498, %r501;
	add.s32 	%r502, %r477, %r1449;
	add.s32 	%r503, %r1467, %r55;
	add.s32 	%r504, %r503, %r71;
	and.b32  	%r505, %r504, 1;
	add.s32 	%r506, %r502, %r505;
	add.s32 	%r507, %r420, %r422;
	add.s32 	%r508, %r507, %r284;
	and.b32  	%r509, %r508, 1;
	add.s32 	%r1480, %r506, %r509;
	st.local.v4.u32 	[%rd82+-40], {%r1483, %r1482, %r1481, %r1480};
	ld.local.v4.u32 	{%r510, %r511, %r512, %r513}, [%rd82+-920];
	add.s32 	%r514, %r510, %r1448;
	add.s32 	%r515, %r1466, %r56;
	add.s32 	%r516, %r515, %r72;
	and.b32  	%r517, %r516, 1;
	add.s32 	%r518, %r514, %r517;
	add.s32 	%r519, %r421, %r423;
	add.s32 	%r520, %r519, %r285;
	and.b32  	%r521, %r520, 1;
	add.s32 	%r1479, %r518, %r521;
	add.s32 	%r522, %r511, %r1447;
	add.s32 	%r523, %r1465, %r57;
	add.s32 	%r524, %r523, %r73;
	and.b32  	%r525, %r524, 1;
	add.s32 	%r526, %r522, %r525;
	add.s32 	%r527, %r422, %r460;
	add.s32 	%r528, %r527, %r286;
	and.b32  	%r529, %r528, 1;
	add.s32 	%r1478, %r526, %r529;
	add.s32 	%r530, %r512, %r1446;
	add.s32 	%r531, %r1464, %r58;
	add.s32 	%r532, %r531, %r74;
	and.b32  	%r533, %r532, 1;
	add.s32 	%r534, %r530, %r533;
	add.s32 	%r535, %r423, %r461;
	add.s32 	%r536, %r535, %r293;
	and.b32  	%r537, %r536, 1;
	add.s32 	%r1477, %r534, %r537;
	add.s32 	%r538, %r513, %r1445;
	add.s32 	%r539, %r1463, %r71;
	add.s32 	%r540, %r539, %r45;
	and.b32  	%r541, %r540, 1;
	add.s32 	%r542, %r538, %r541;
	add.s32 	%r543, %r460, %r462;
	add.s32 	%r544, %r543, %r294;
	and.b32  	%r545, %r544, 1;
	add.s32 	%r1476, %r542, %r545;
	st.local.v4.u32 	[%rd82+-24], {%r1479, %r1478, %r1477, %r1476};
	ld.local.v4.u32 	{%r546, %r547, %r548, %r549}, [%rd82+-904];
	add.s32 	%r550, %r546, %r1444;
	add.s32 	%r551, %r1462, %r72;
	add.s32 	%r552, %r551, %r46;
	and.b32  	%r553, %r552, 1;
	add.s32 	%r554, %r550, %r553;
	add.s32 	%r555, %r461, %r463;
	add.s32 	%r556, %r555, %r295;
	and.b32  	%r557, %r556, 1;
	add.s32 	%r1475, %r554, %r557;
	add.s32 	%r558, %r547, %r1443;
	add.s32 	%r559, %r1461, %r73;
	add.s32 	%r560, %r559, %r47;
	and.b32  	%r561, %r560, 1;
	add.s32 	%r562, %r558, %r561;
	add.s32 	%r563, %r462, %r283;
	add.s32 	%r564, %r563, %r296;
	and.b32  	%r565, %r564, 1;
	add.s32 	%r1474, %r562, %r565;
	add.s32 	%r566, %r548, %r1442;
	add.s32 	%r567, %r49, %r74;
	add.s32 	%r568, %r567, %r48;
	and.b32  	%r569, %r568, 1;
	add.s32 	%r570, %r566, %r569;
	add.s32 	%r571, %r463, %r284;
	add.s32 	%r572, %r571, %r328;
	and.b32  	%r573, %r572, 1;
	add.s32 	%r1473, %r570, %r573;
	add.s32 	%r574, %r549, %r1441;
	add.s32 	%r575, %r50, %r45;
	add.s32 	%r576, %r575, %r60;
	and.b32  	%r577, %r576, 1;
	add.s32 	%r578, %r574, %r577;
	add.s32 	%r579, %r283, %r285;
	add.s32 	%r580, %r579, %r329;
	and.b32  	%r581, %r580, 1;
	add.s32 	%r108, %r578, %r581;
	st.local.v4.u32 	[%rd82+-8], {%r1475, %r1474, %r1473, %r108};
	setp.lt.u32 	%p8, %r108, 2;
	@%p8 bra 	$L__BB1_13;
	add.s32 	%r582, %r108, -2;
	setp.ne.s32 	%p9, %r582, 0;
	selp.s32 	%r583, -1, 0, %p9;
	add.s32 	%r584, %r108, %r583;
	add.s32 	%r585, %r584, -1;
	shr.u32 	%r586, %r585, 1;
	and.b32  	%r587, %r585, -2;
	sub.s32 	%r588, %r582, %r587;
	add.s32 	%r589, %r1473, %r586;
	add.s32 	%r1473, %r589, 1;
	st.local.v2.u32 	[%rd82], {%r1473, %r588};
$L__BB1_13:
	setp.lt.u32 	%p10, %r1473, 2;
	@%p10 bra 	$L__BB1_15;
	add.s32 	%r590, %r1473, -2;
	setp.ne.s32 	%p11, %r590, 0;
	selp.s32 	%r591, -1, 0, %p11;
	add.s32 	%r592, %r1473, %r591;
	add.s32 	%r593, %r592, -1;
	shr.u32 	%r594, %r593, 1;
	and.b32  	%r595, %r593, -2;
	sub.s32 	%r596, %r590, %r595;
	add.s32 	%r597, %r1474, %r594;
	add.s32 	%r1474, %r597, 1;
	st.local.u32 	[%rd82], %r596;
	st.local.u32 	[%rd82+-4], %r1474;
$L__BB1_15:
	setp.lt.u32 	%p12, %r1474, 2;
	@%p12 bra 	$L__BB1_17;
	add.s32 	%r598, %r1474, -2;
	setp.ne.s32 	%p13, %r598, 0;
	selp.s32 	%r599, -1, 0, %p13;
	add.s32 	%r600, %r1474, %r599;
	add.s32 	%r601, %r600, -1;
	shr.u32 	%r602, %r601, 1;
	and.b32  	%r603, %r601, -2;
	sub.s32 	%r604, %r598, %r603;
	add.s32 	%r605, %r1475, %r602;
	add.s32 	%r1475, %r605, 1;
	st.local.v2.u32 	[%rd82+-8], {%r1475, %r604};
$L__BB1_17:
	setp.lt.u32 	%p14, %r1475, 2;
	@%p14 bra 	$L__BB1_19;
	add.s32 	%r606, %r1475, -2;
	setp.ne.s32 	%p15, %r606, 0;
	selp.s32 	%r607, -1, 0, %p15;
	add.s32 	%r608, %r1475, %r607;
	add.s32 	%r609, %r608, -1;
	shr.u32 	%r610, %r609, 1;
	and.b32  	%r611, %r609, -2;
	sub.s32 	%r612, %r606, %r611;
	add.s32 	%r613, %r1476, %r610;
	add.s32 	%r1476, %r613, 1;
	st.local.u32 	[%rd82+-8], %r612;
	st.local.u32 	[%rd82+-12], %r1476;
$L__BB1_19:
	setp.lt.u32 	%p16, %r1476, 2;
	@%p16 bra 	$L__BB1_21;
	add.s32 	%r614, %r1476, -2;
	setp.ne.s32 	%p17, %r614, 0;
	selp.s32 	%r615, -1, 0, %p17;
	add.s32 	%r616, %r1476, %r615;
	add.s32 	%r617, %r616, -1;
	shr.u32 	%r618, %r617, 1;
	and.b32  	%r619, %r617, -2;
	sub.s32 	%r620, %r614, %r619;
	add.s32 	%r621, %r1477, %r618;
	add.s32 	%r1477, %r621, 1;
	st.local.v2.u32 	[%rd82+-16], {%r1477, %r620};
$L__BB1_21:
	setp.lt.u32 	%p18, %r1477, 2;
	@%p18 bra 	$L__BB1_23;
	add.s32 	%r622, %r1477, -2;
	setp.ne.s32 	%p19, %r622, 0;
	selp.s32 	%r623, -1, 0, %p19;
	add.s32 	%r624, %r1477, %r623;
	add.s32 	%r625, %r624, -1;
	shr.u32 	%r626, %r625, 1;
	and.b32  	%r627, %r625, -2;
	sub.s32 	%r628, %r622, %r627;
	add.s32 	%r629, %r1478, %r626;
	add.s32 	%r1478, %r629, 1;
	st.local.u32 	[%rd82+-16], %r628;
	st.local.u32 	[%rd82+-20], %r1478;
$L__BB1_23:
	setp.lt.u32 	%p20, %r1478, 2;
	@%p20 bra 	$L__BB1_25;
	add.s32 	%r630, %r1478, -2;
	setp.ne.s32 	%p21, %r630, 0;
	selp.s32 	%r631, -1, 0, %p21;
	add.s32 	%r632, %r1478, %r631;
	add.s32 	%r633, %r632, -1;
	shr.u32 	%r634, %r633, 1;
	and.b32  	%r635, %r633, -2;
	sub.s32 	%r636, %r630, %r635;
	add.s32 	%r637, %r1479, %r634;
	add.s32 	%r1479, %r637, 1;
	st.local.v2.u32 	[%rd82+-24], {%r1479, %r636};
$L__BB1_25:
	setp.lt.u32 	%p22, %r1479, 2;
	@%p22 bra 	$L__BB1_27;
	add.s32 	%r638, %r1479, -2;
	setp.ne.s32 	%p23, %r638, 0;
	selp.s32 	%r639, -1, 0, %p23;
	add.s32 	%r640, %r1479, %r639;
	add.s32 	%r641, %r640, -1;
	shr.u32 	%r642, %r641, 1;
	and.b32  	%r643, %r641, -2;
	sub.s32 	%r644, %r638, %r643;
	add.s32 	%r645, %r1480, %r642;
	add.s32 	%r1480, %r645, 1;
	st.local.u32 	[%rd82+-24], %r644;
	st.local.u32 	[%rd82+-28], %r1480;
$L__BB1_27:
	setp.lt.u32 	%p24, %r1480, 2;
	@%p24 bra 	$L__BB1_29;
	add.s32 	%r646, %r1480, -2;
	setp.ne.s32 	%p25, %r646, 0;
	selp.s32 	%r647, -1, 0, %p25;
	add.s32 	%r648, %r1480, %r647;
	add.s32 	%r649, %r648, -1;
	shr.u32 	%r650, %r649, 1;
	and.b32  	%r651, %r649, -2;
	sub.s32 	%r652, %r646, %r651;
	add.s32 	%r653, %r1481, %r650;
	add.s32 	%r1481, %r653, 1;
	st.local.v2.u32 	[%rd82+-32], {%r1481, %r652};
$L__BB1_29:
	setp.lt.u32 	%p26, %r1481, 2;
	@%p26 bra 	$L__BB1_31;
	add.s32 	%r654, %r1481, -2;
	setp.ne.s32 	%p27, %r654, 0;
	selp.s32 	%r655, -1, 0, %p27;
	add.s32 	%r656, %r1481, %r655;
	add.s32 	%r657, %r656, -1;
	shr.u32 	%r658, %r657, 1;
	and.b32  	%r659, %r657, -2;
	sub.s32 	%r660, %r654, %r659;
	add.s32 	%r661, %r1482, %r658;
	add.s32 	%r1482, %r661, 1;
	st.local.u32 	[%rd82+-32], %r660;
	st.local.u32 	[%rd82+-36], %r1482;
$L__BB1_31:
	setp.lt.u32 	%p28, %r1482, 2;
	@%p28 bra 	$L__BB1_33;
	add.s32 	%r662, %r1482, -2;
	setp.ne.s32 	%p29, %r662, 0;
	selp.s32 	%r663, -1, 0, %p29;
	add.s32 	%r664, %r1482, %r663;
	add.s32 	%r665, %r664, -1;
	shr.u32 	%r666, %r665, 1;
	and.b32  	%r667, %r665, -2;
	sub.s32 	%r668, %r662, %r667;
	add.s32 	%r669, %r1483, %r666;
	add.s32 	%r1483, %r669, 1;
	st.local.v2.u32 	[%rd82+-40], {%r1483, %r668};
$L__BB1_33:
	setp.lt.u32 	%p30, %r1483, 2;
	@%p30 bra 	$L__BB1_35;
	add.s32 	%r670, %r1483, -2;
	setp.ne.s32 	%p31, %r670, 0;
	selp.s32 	%r671, -1, 0, %p31;
	add.s32 	%r672, %r1483, %r671;
	add.s32 	%r673, %r672, -1;
	shr.u32 	%r674, %r673, 1;
	and.b32  	%r675, %r673, -2;
	sub.s32 	%r676, %r670, %r675;
	add.s32 	%r677, %r1484, %r674;
	add.s32 	%r1484, %r677, 1;
	st.local.u32 	[%rd82+-40], %r676;
	st.local.u32 	[%rd82+-44], %r1484;
$L__BB1_35:
	setp.lt.u32 	%p32, %r1484, 2;
	@%p32 bra 	$L__BB1_37;
	add.s32 	%r678, %r1484, -2;
	setp.ne.s32 	%p33, %r678, 0;
	selp.s32 	%r679, -1, 0, %p33;
	add.s32 	%r680, %r1484, %r679;
	add.s32 	%r681, %r680, -1;
	shr.u32 	%r682, %r681, 1;
	and.b32  	%r683, %r681, -2;
	sub.s32 	%r684, %r678, %r683;
	add.s32 	%r685, %r1485, %r682;
	add.s32 	%r1485, %r685, 1;
	st.local.v2.u32 	[%rd82+-48], {%r1485, %r684};
$L__BB1_37:
	setp.lt.u32 	%p34, %r1485, 2;
	@%p34 bra 	$L__BB1_39;
	add.s32 	%r686, %r1485, -2;
	setp.ne.s32 	%p35, %r686, 0;
	selp.s32 	%r687, -1, 0, %p35;
	add.s32 	%r688, %r1485, %r687;
	add.s32 	%r689, %r688, -1;
	shr.u32 	%r690, %r689, 1;
	and.b32  	%r691, %r689, -2;
	sub.s32 	%r692, %r686, %r691;
	add.s32 	%r693, %r1486, %r690;
	add.s32 	%r1486, %r693, 1;
	st.local.u32 	[%rd82+-48], %r692;
	st.local.u32 	[%rd82+-52], %r1486;
$L__BB1_39:
	setp.lt.u32 	%p36, %r1486, 2;
	@%p36 bra 	$L__BB1_41;
	add.s32 	%r694, %r1486, -2;
	setp.ne.s32 	%p37, %r694, 0;
	selp.s32 	%r695, -1, 0, %p37;
	add.s32 	%r696, %r1486, %r695;
	add.s32 	%r697, %r696, -1;
	shr.u32 	%r698, %r697, 1;
	and.b32  	%r699, %r697, -2;
	sub.s32 	%r700, %r694, %r699;
	add.s32 	%r701, %r1487, %r698;
	add.s32 	%r1487, %r701, 1;
	st.local.v2.u32 	[%rd82+-56], {%r1487, %r700};
$L__BB1_41:
	setp.lt.u32 	%p38, %r1487, 2;
	@%p38 bra 	$L__BB1_43;
	add.s32 	%r702, %r1487, -2;
	setp.ne.s32 	%p39, %r702, 0;
	selp.s32 	%r703, -1, 0, %p39;
	add.s32 	%r704, %r1487, %r703;
	add.s32 	%r705, %r704, -1;
	shr.u32 	%r706, %r705, 1;
	and.b32  	%r707, %r705, -2;
	sub.s32 	%r708, %r702, %r707;
	add.s32 	%r709, %r1488, %r706;
	add.s32 	%r1488, %r709, 1;
	st.local.u32 	[%rd82+-56], %r708;
	st.local.u32 	[%rd82+-60], %r1488;
$L__BB1_43:
	setp.lt.u32 	%p40, %r1488, 2;
	@%p40 bra 	$L__BB1_45;
	add.s32 	%r710, %r1488, -2;
	setp.ne.s32 	%p41, %r710, 0;
	selp.s32 	%r711, -1, 0, %p41;
	add.s32 	%r712, %r1488, %r711;
	add.s32 	%r713, %r712, -1;
	shr.u32 	%r714, %r713, 1;
	and.b32  	%r715, %r713, -2;
	sub.s32 	%r716, %r710, %r715;
	add.s32 	%r717, %r1489, %r714;
	add.s32 	%r1489, %r717, 1;
	st.local.v2.u32 	[%rd82+-64], {%r1489, %r716};
$L__BB1_45:
	setp.lt.u32 	%p42, %r1489, 2;
	@%p42 bra 	$L__BB1_47;
	add.s32 	%r718, %r1489, -2;
	setp.ne.s32 	%p43, %r718, 0;
	selp.s32 	%r719, -1, 0, %p43;
	add.s32 	%r720, %r1489, %r719;
	add.s32 	%r721, %r720, -1;
	shr.u32 	%r722, %r721, 1;
	and.b32  	%r723, %r721, -2;
	sub.s32 	%r724, %r718, %r723;
	add.s32 	%r725, %r1490, %r722;
	add.s32 	%r1490, %r725, 1;
	st.local.u32 	[%rd82+-64], %r724;
	st.local.u32 	[%rd82+-68], %r1490;
$L__BB1_47:
	setp.lt.u32 	%p44, %r1490, 2;
	@%p44 bra 	$L__BB1_49;
	add.s32 	%r726, %r1490, -2;
	setp.ne.s32 	%p45, %r726, 0;
	selp.s32 	%r727, -1, 0, %p45;
	add.s32 	%r728, %r1490, %r727;
	add.s32 	%r729, %r728, -1;
	shr.u32 	%r730, %r729, 1;
	and.b32  	%r731, %r729, -2;
	sub.s32 	%r732, %r726, %r731;
	add.s32 	%r733, %r1491, %r730;
	add.s32 	%r1491, %r733, 1;
	st.local.v2.u32 	[%rd82+-72], {%r1491, %r732};
$L__BB1_49:
	setp.lt.u32 	%p46, %r1491, 2;
	@%p46 bra 	$L__BB1_51;
	add.s32 	%r734, %r1491, -2;
	setp.ne.s32 	%p47, %r734, 0;
	selp.s32 	%r735, -1, 0, %p47;
	add.s32 	%r736, %r1491, %r735;
	add.s32 	%r737, %r736, -1;
	shr.u32 	%r738, %r737, 1;
	and.b32  	%r739, %r737, -2;
	sub.s32 	%r740, %r734, %r739;
	add.s32 	%r741, %r1492, %r738;
	add.s32 	%r1492, %r741, 1;
	st.local.u32 	[%rd82+-72], %r740;
	st.local.u32 	[%rd82+-76], %r1492;
$L__BB1_51:
	setp.lt.u32 	%p48, %r1492, 2;
	@%p48 bra 	$L__BB1_53;
	add.s32 	%r742, %r1492, -2;
	setp.ne.s32 	%p49, %r742, 0;
	selp.s32 	%r743, -1, 0, %p49;
	add.s32 	%r744, %r1492, %r743;
	add.s32 	%r745, %r744, -1;
	shr.u32 	%r746, %r745, 1;
	and.b32  	%r747, %r745, -2;
	sub.s32 	%r748, %r742, %r747;
	add.s32 	%r749, %r1493, %r746;
	add.s32 	%r1493, %r749, 1;
	st.local.v2.u32 	[%rd82+-80], {%r1493, %r748};
$L__BB1_53:
	setp.lt.u32 	%p50, %r1493, 2;
	@%p50 bra 	$L__BB1_55;
	add.s32 	%r750, %r1493, -2;
	setp.ne.s32 	%p51, %r750, 0;
	selp.s32 	%r751, -1, 0, %p51;
	add.s32 	%r752, %r1493, %r751;
	add.s32 	%r753, %r752, -1;
	shr.u32 	%r754, %r753, 1;
	and.b32  	%r755, %r753, -2;
	sub.s32 	%r756, %r750, %r755;
	add.s32 	%r757, %r1494, %r754;
	add.s32 	%r1494, %r757, 1;
	st.local.u32 	[%rd82+-80], %r756;
	st.local.u32 	[%rd82+-84], %r1494;
$L__BB1_55:
	setp.lt.u32 	%p52, %r1494, 2;
	@%p52 bra 	$L__BB1_57;
	add.s32 	%r758, %r1494, -2;
	setp.ne.s32 	%p53, %r758, 0;
	selp.s32 	%r759, -1, 0, %p53;
	add.s32 	%r760, %r1494, %r759;
	add.s32 	%r761, %r760, -1;
	shr.u32 	%r762, %r761, 1;
	and.b32  	%r763, %r761, -2;
	sub.s32 	%r764, %r758, %r763;
	add.s32 	%r765, %r1495, %r762;
	add.s32 	%r1495, %r765, 1;
	st.local.v2.u32 	[%rd82+-88], {%r1495, %r764};
$L__BB1_57:
	setp.lt.u32 	%p54, %r1495, 2;
	@%p54 bra 	$L__BB1_59;
	add.s32 	%r766, %r1495, -2;
	setp.ne.s32 	%p55, %r766, 0;
	selp.s32 	%r767, -1, 0, %p55;
	add.s32 	%r768, %r1495, %r767;
	add.s32 	%r769, %r768, -1;
	shr.u32 	%r770, %r769, 1;
	and.b32  	%r771, %r769, -2;
	sub.s32 	%r772, %r766, %r771;
	add.s32 	%r773, %r1496, %r770;
	add.s32 	%r1496, %r773, 1;
	st.local.u32 	[%rd82+-88], %r772;
	st.local.u32 	[%rd82+-92], %r1496;
$L__BB1_59:
	setp.lt.u32 	%p56, %r1496, 2;
	@%p56 bra 	$L__BB1_61;
	add.s32 	%r774, %r1496, -2;
	setp.ne.s32 	%p57, %r774, 0;
	selp.s32 	%r775, -1, 0, %p57;
	add.s32 	%r776, %r1496, %r775;
	add.s32 	%r777, %r776, -1;
	shr.u32 	%r778, %r777, 1;
	and.b32  	%r779, %r777, -2;
	sub.s32 	%r780, %r774, %r779;
	add.s32 	%r781, %r1497, %r778;
	add.s32 	%r1497, %r781, 1;
	st.local.v2.u32 	[%rd82+-96], {%r1497, %r780};
$L__BB1_61:
	setp.lt.u32 	%p58, %r1497, 2;
	@%p58 bra 	$L__BB1_63;
	add.s32 	%r782, %r1497, -2;
	setp.ne.s32 	%p59, %r782, 0;
	selp.s32 	%r783, -1, 0, %p59;
	add.s32 	%r784, %r1497, %r783;
	add.s32 	%r785, %r784, -1;
	shr.u32 	%r786, %r785, 1;
	and.b32  	%r787, %r785, -2;
	sub.s32 	%r788, %r782, %r787;
	add.s32 	%r789, %r1498, %r786;
	add.s32 	%r1498, %r789, 1;
	st.local.u32 	[%rd82+-96], %r788;
	st.local.u32 	[%rd82+-100], %r1498;
$L__BB1_63:
	setp.lt.u32 	%p60, %r1498, 2;
	@%p60 bra 	$L__BB1_65;
	add.s32 	%r790, %r1498, -2;
	setp.ne.s32 	%p61, %r790, 0;
	selp.s32 	%r791, -1, 0, %p61;
	add.s32 	%r792, %r1498, %r791;
	add.s32 	%r793, %r792, -1;
	shr.u32 	%r794, %r793, 1;
	and.b32  	%r795, %r793, -2;
	sub.s32 	%r796, %r790, %r795;
	add.s32 	%r797, %r1499, %r794;
	add.s32 	%r1499, %r797, 1;
	st.local.v2.u32 	[%rd82+-104], {%r1499, %r796};
$L__BB1_65:
	setp.lt.u32 	%p62, %r1499, 2;
	@%p62 bra 	$L__BB1_67;
	add.s32 	%r798, %r1499, -2;
	setp.ne.s32 	%p63, %r798, 0;
	selp.s32 	%r799, -1, 0, %p63;
	add.s32 	%r800, %r1499, %r799;
	add.s32 	%r801, %r800, -1;
	shr.u32 	%r802, %r801, 1;
	and.b32  	%r803, %r801, -2;
	sub.s32 	%r804, %r798, %r803;
	add.s32 	%r805, %r1500, %r802;
	add.s32 	%r1500, %r805, 1;
	st.local.u32 	[%rd82+-104], %r804;
	st.local.u32 	[%rd82+-108], %r1500;
$L__BB1_67:
	setp.lt.u32 	%p64, %r1500, 2;
	@%p64 bra 	$L__BB1_69;
	add.s32 	%r806, %r1500, -2;
	setp.ne.s32 	%p65, %r806, 0;
	selp.s32 	%r807, -1, 0, %p65;
	add.s32 	%r808, %r1500, %r807;
	add.s32 	%r809, %r808, -1;
	shr.u32 	%r810, %r809, 1;
	and.b32  	%r811, %r809, -2;
	sub.s32 	%r812, %r806, %r811;
	add.s32 	%r813, %r1501, %r810;
	add.s32 	%r1501, %r813, 1;
	st.local.v2.u32 	[%rd82+-112], {%r1501, %r812};
$L__BB1_69:
	setp.lt.u32 	%p66, %r1501, 2;
	@%p66 bra 	$L__BB1_71;
	add.s32 	%r814, %r1501, -2;
	setp.ne.s32 	%p67, %r814, 0;
	selp.s32 	%r815, -1, 0, %p67;
	add.s32 	%r816, %r1501, %r815;
	add.s32 	%r817, %r816, -1;
	shr.u32 	%r818, %r817, 1;
	and.b32  	%r819, %r817, -2;
	sub.s32 	%r820, %r814, %r819;
	add.s32 	%r821, %r1502, %r818;
	add.s32 	%r1502, %r821, 1;
	st.local.u32 	[%rd82+-112], %r820;
	st.local.u32 	[%rd82+-116], %r1502;
$L__BB1_71:
	setp.lt.u32 	%p68, %r1502, 2;
	@%p68 bra 	$L__BB1_73;
	add.s32 	%r822, %r1502, -2;
	setp.ne.s32 	%p69, %r822, 0;
	selp.s32 	%r823, -1, 0, %p69;
	add.s32 	%r824, %r1502, %r823;
	add.s32 	%r825, %r824, -1;
	shr.u32 	%r826, %r825, 1;
	and.b32  	%r827, %r825, -2;
	sub.s32 	%r828, %r822, %r827;
	add.s32 	%r829, %r1503, %r826;
	add.s32 	%r1503, %r829, 1;
	st.local.u32 	[%rd82+-116], %r828;
$L__BB1_73:
	and.b32  	%r830, %r1503, 1;
	st.local.u32 	[%rd82+-120], %r830;
	add.s32 	%r1440, %r1440, 1;
	add.s64 	%rd82, %rd82, 128;
	setp.ne.s32 	%p70, %r1440, 48;
	mov.u32 	%r1441, %r63;
	mov.u32 	%r1442, %r62;
	mov.u32 	%r1443, %r61;
	mov.u32 	%r1444, %r60;
	mov.u32 	%r1445, %r48;
	mov.u32 	%r1446, %r47;
	mov.u32 	%r1447, %r46;
	mov.u32 	%r1448, %r45;
	mov.u32 	%r1449, %r74;
	mov.u32 	%r1450, %r73;
	mov.u32 	%r1451, %r72;
	mov.u32 	%r1452, %r71;
	mov.u32 	%r1453, %r58;
	mov.u32 	%r1454, %r57;
	mov.u32 	%r1455, %r56;
	mov.u32 	%r1456, %r55;
	mov.u32 	%r1457, %r52;
	mov.u32 	%r1458, %r51;
	mov.u32 	%r1459, %r50;
	mov.u32 	%r1460, %r49;
	@%p70 bra 	$L__BB1_11;
	mov.b32 	%r832, 1;
	mov.b32 	%r1504, 0;
	st.local.v4.u32 	[%rd3], {%r1504, %r832, %r832, %r1504};
	st.local.v4.u32 	[%rd3+16], {%r832, %r1504, %r832, %r1504};
	st.local.v4.u32 	[%rd3+32], {%r1504, %r1504, %r1504, %r1504};
	st.local.v4.u32 	[%rd3+48], {%r832, %r1504, %r1504, %r832};
	st.local.v4.u32 	[%rd3+64], {%r832, %r832, %r832, %r1504};
	st.local.v4.u32 	[%rd3+80], {%r1504, %r832, %r832, %r1504};
	st.local.v4.u32 	[%rd3+96], {%r1504, %r832, %r832, %r1504};
	st.local.v4.u32 	[%rd3+112], {%r1504, %r832, %r832, %r832};
	st.local.v4.u32 	[%rd4], {%r832, %r1504, %r832, %r832};
	st.local.v4.u32 	[%rd4+16], {%r832, %r1504, %r832, %r832};
	st.local.v4.u32 	[%rd4+32], {%r1504, %r832, %r832, %r1504};
	st.local.v4.u32 	[%rd4+48], {%r1504, %r832, %r832, %r832};
	st.local.v4.u32 	[%rd4+64], {%r832, %r1504, %r832, %r1504};
	st.local.v4.u32 	[%rd4+80], {%r832, %r832, %r832, %r1504};
	st.local.v4.u32 	[%rd4+96], {%r832, %r1504, %r1504, %r1504};
	st.local.v4.u32 	[%rd4+112], {%r1504, %r832, %r1504, %r832};
	st.local.v4.u32 	[%rd5], {%r1504, %r1504, %r832, %r832};
	st.local.v4.u32 	[%rd5+16], {%r832, %r832, %r1504, %r1504};
	st.local.v4.u32 	[%rd5+32], {%r1504, %r832, %r832, %r1504};
	st.local.v4.u32 	[%rd5+48], {%r832, %r832, %r832, %r1504};
	st.local.v4.u32 	[%rd5+64], {%r832, %r832, %r832, %r832};
	st.local.v4.u32 	[%rd5+80], {%r1504, %r1504, %r832, %r832};
	st.local.v4.u32 	[%rd5+96], {%r1504, %r832, %r832, %r832};
	st.local.v4.u32 	[%rd5+112], {%r1504, %r1504, %r832, %r1504};
	st.local.v4.u32 	[%rd6], {%r1504, %r832, %r1504, %r832};
	st.local.v4.u32 	[%rd6+16], {%r1504, %r1504, %r1504, %r832};
	st.local.v4.u32 	[%rd6+32], {%r1504, %r1504, %r1504, %r1504};
	st.local.v4.u32 	[%rd6+48], {%r832, %r832, %r832, %r1504};
	st.local.v4.u32 	[%rd6+64], {%r1504, %r832, %r1504, %r832};
	st.local.v4.u32 	[%rd6+80], {%r1504, %r1504, %r832, %r1504};
	st.local.v4.u32 	[%rd6+96], {%r1504, %r832, %r832, %r832};
	st.local.v4.u32 	[%rd6+112], {%r832, %r832, %r832, %r832};
	st.local.v4.u32 	[%rd7], {%r832, %r1504, %r1504, %r832};
	st.local.v4.u32 	[%rd7+16], {%r832, %r1504, %r832, %r832};
	st.local.v4.u32 	[%rd7+32], {%r1504, %r1504, %r1504, %r1504};
	st.local.v4.u32 	[%rd7+48], {%r1504, %r832, %r1504, %r832};
	st.local.v4.u32 	[%rd7+64], {%r1504, %r832, %r832, %r1504};
	st.local.v4.u32 	[%rd7+80], {%r832, %r1504, %r1504, %r1504};
	st.local.v4.u32 	[%rd7+96], {%r832, %r1504, %r1504, %r1504};
	st.local.v4.u32 	[%rd7+112], {%r832, %r832, %r1504, %r1504};
	st.local.v4.u32 	[%rd8], {%r1504, %r1504, %r1504, %r832};
	st.local.v4.u32 	[%rd8+16], {%r832, %r832, %r832, %r832};
	st.local.v4.u32 	[%rd8+32], {%r832, %r1504, %r1504, %r1504};
	st.local.v4.u32 	[%rd8+48], {%r1504, %r1504, %r832, %r832};
	st.local.v4.u32 	[%rd8+64], {%r832, %r832, %r1504, %r832};
	st.local.v4.u32 	[%rd8+80], {%r832, %r1504, %r1504, %r832};
	st.local.v4.u32 	[%rd8+96], {%r832, %r1504, %r832, %r1504};
	st.local.v4.u32 	[%rd8+112], {%r832, %r1504, %r832, %r832};
	st.local.v4.u32 	[%rd9], {%r1504, %r832, %r1504, %r832};
	st.local.v4.u32 	[%rd9+16], {%r832, %r1504, %r832, %r832};
	st.local.v4.u32 	[%rd9+32], {%r832, %r832, %r832, %r1504};
	st.local.v4.u32 	[%rd9+48], {%r1504, %r1504, %r1504, %r1504};
	st.local.v4.u32 	[%rd9+64], {%r832, %r832, %r1504, %r1504};
	st.local.v4.u32 	[%rd9+80], {%r832, %r832, %r1504, %r832};
	st.local.v4.u32 	[%rd9+96], {%r1504, %r1504, %r1504, %r832};
	st.local.v4.u32 	[%rd9+112], {%r832, %r1504, %r1504, %r832};
	st.local.v4.u32 	[%rd11+112], {%r832, %r1504, %r1504, %r1504};
	st.local.v4.u32 	[%rd11+96], {%r832, %r1504, %r1504, %r832};
	st.local.v4.u32 	[%rd11+80], {%r832, %r832, %r832, %r832};
	st.local.v4.u32 	[%rd11+64], {%r1504, %r1504, %r832, %r1504};
	st.local.v4.u32 	[%rd11+48], {%r832, %r1504, %r832, %r1504};
	st.local.v4.u32 	[%rd11+32], {%r832, %r1504, %r1504, %r1504};
	st.local.v4.u32 	[%rd11+16], {%r1504, %r1504, %r832, %r1504};
	st.local.v4.u32 	[%rd11], {%r1504, %r832, %r1504, %r1504};
$L__BB1_75:
	shl.b32 	%r834, %r1504, 2;
	add.s32 	%r835, %r834, 120;
	cvt.u64.u32 	%rd41, %r835;
	and.b64  	%rd42, %rd41, 120;
	add.s64 	%rd43, %rd3, %rd42;
	ld.local.u32 	%r836, [%rd43];
	add.s32 	%r837, %r834, 76;
	cvt.u64.u32 	%rd44, %r837;
	and.b64  	%rd45, %rd44, 124;
	add.s64 	%rd46, %rd3, %rd45;
	ld.local.u32 	%r838, [%rd46];
	add.s32 	%r839, %r838, %r836;
	add.s32 	%r840, %r834, 40;
	cvt.u64.u32 	%rd47, %r840;
	and.b64  	%rd48, %rd47, 120;
	add.s64 	%rd49, %rd3, %rd48;
	ld.local.u32 	%r841, [%rd49];
	add.s32 	%r173, %r839, %r841;
	mul.wide.u32 	%rd50, %r1504, 4;
	add.s64 	%rd15, %rd4, %rd50;
	ld.local.u32 	%r174, [%rd15];
	setp.ne.s32 	%p71, %r174, 1;
	add.s64 	%rd16, %rd3, %rd50;
	mov.b32 	%r1505, 0;
	@%p71 bra 	$L__BB1_77;
	ld.local.u32 	%r842, [%rd16];
	setp.eq.s32 	%p72, %r842, 1;
	selp.u32 	%r1505, 1, 0, %p72;
$L__BB1_77:
	add.s64 	%rd17, %rd5, %rd50;
	ld.local.u32 	%r177, [%rd17];
	setp.ne.s32 	%p73, %r177, 1;
	mov.b32 	%r1506, 0;
	@%p73 bra 	$L__BB1_79;
	ld.local.u32 	%r844, [%rd16];
	setp.eq.s32 	%p74, %r844, 1;
	selp.u32 	%r1506, 1, 0, %p74;
$L__BB1_79:
	setp.eq.s32 	%p75, %r177, 1;
	setp.eq.s32 	%p76, %r174, 1;
	add.s32 	%r845, %r1506, %r1505;
	and.pred  	%p77, %p75, %p76;
	and.b32  	%r846, %r845, 1;
	setp.eq.b32 	%p78, %r846, 1;
	xor.pred  	%p79, %p77, %p78;
	selp.u32 	%r847, 1, 0, %p79;
	and.b32  	%r848, %r173, 1;
	add.s32 	%r849, %r848, %r847;
	add.s64 	%rd18, %rd2, %rd50;
	st.local.u32 	[%rd18], %r849;
	add.s64 	%rd19, %rd9, %rd50;
	ld.local.u32 	%r850, [%rd19];
	add.s32 	%r852, %r834, 104;
	cvt.u64.u32 	%rd53, %r852;
	and.b64  	%rd54, %rd53, 120;
	add.s64 	%rd55, %rd6, %rd54;
	ld.local.u32 	%r853, [%rd55];
	add.s32 	%r854, %r834, 84;
	cvt.u64.u32 	%rd56, %r854;
	and.b64  	%rd57, %rd56, 124;
	add.s64 	%rd58, %rd6, %rd57;
	ld.local.u32 	%r855, [%rd58];
	add.s32 	%r856, %r855, %r853;
	add.s32 	%r857, %r834, 28;
	cvt.u64.u32 	%rd59, %r857;
	and.b64  	%rd60, %rd59, 124;
	add.s64 	%rd61, %rd6, %rd60;
	ld.local.u32 	%r858, [%rd61];
	add.s32 	%r859, %r856, %r858;
	and.b32  	%r860, %r859, 1;
	add.s32 	%r180, %r860, %r850;
	add.s64 	%rd20, %rd7, %rd50;
	ld.local.u32 	%r861, [%rd20];
	setp.eq.s32 	%p80, %r861, 1;
	add.s64 	%rd21, %rd6, %rd50;
	@%p80 bra 	$L__BB1_81;
	ld.local.u32 	%r1507, [%rd21];
	mov.b32 	%r1508, 0;
	bra.uni 	$L__BB1_82;
$L__BB1_81:
	ld.local.u32 	%r1507, [%rd21];
	setp.eq.s32 	%p81, %r1507, 1;
	selp.u32 	%r1508, 1, 0, %p81;
$L__BB1_82:
	setp.ne.s32 	%p82, %r1507, 0;
	add.s64 	%rd22, %rd8, %rd50;
	mov.b32 	%r1509, 0;
	@%p82 bra 	$L__BB1_84;
	ld.local.u32 	%r864, [%rd22];
	setp.eq.s32 	%p83, %r864, 1;
	selp.u32 	%r1509, 1, 0, %p83;
$L__BB1_84:
	add.s32 	%r866, %r1509, %r1508;
	and.b32  	%r867, %r866, 1;
	add.s64 	%rd23, %rd10, %rd50;
	ld.local.u32 	%r868, [%rd23];
	add.s64 	%rd24, %rd11, %rd50;
	ld.local.u32 	%r869, [%rd24];
	add.s32 	%r870, %r180, %r868;
	add.s32 	%r871, %r870, %r867;
	add.s32 	%r872, %r871, %r869;
	add.s64 	%rd25, %rd1, %rd50;
	st.local.u32 	[%rd25], %r872;
	add.s32 	%r874, %r834, -4;
	cvt.u64.u32 	%rd64, %r874;
	and.b64  	%rd65, %rd64, 124;
	add.s64 	%rd66, %rd3, %rd65;
	ld.local.u32 	%r875, [%rd66];
	add.s32 	%r876, %r834, 80;
	cvt.u64.u32 	%rd67, %r876;
	and.b64  	%rd68, %rd67, 120;
	add.s64 	%rd69, %rd3, %rd68;
	ld.local.u32 	%r877, [%rd69];
	add.s32 	%r878, %r877, %r875;
	add.s32 	%r879, %r834, 44;
	cvt.u64.u32 	%rd70, %r879;
	and.b64  	%rd71, %rd70, 124;
	add.s64 	%rd72, %rd3, %rd71;
	ld.local.u32 	%r880, [%rd72];
	add.s32 	%r188, %r878, %r880;
	ld.local.u32 	%r189, [%rd15+4];
	setp.ne.s32 	%p84, %r189, 1;
	mov.b32 	%r1510, 0;
	@%p84 bra 	$L__BB1_86;
	ld.local.u32 	%r881, [%rd16+4];
	setp.eq.s32 	%p85, %r881, 1;
	selp.u32 	%r1510, 1, 0, %p85;
$L__BB1_86:
	ld.local.u32 	%r192, [%rd17+4];
	setp.ne.s32 	%p86, %r192, 1;
	mov.b32 	%r1511, 0;
	@%p86 bra 	$L__BB1_88;
	ld.local.u32 	%r883, [%rd16+4];
	setp.eq.s32 	%p87, %r883, 1;
	selp.u32 	%r1511, 1, 0, %p87;
$L__BB1_88:
	setp.eq.s32 	%p88, %r192, 1;
	setp.eq.s32 	%p89, %r189, 1;
	add.s32 	%r884, %r1511, %r1510;
	and.pred  	%p90, %p88, %p89;
	and.b32  	%r885, %r884, 1;
	setp.eq.b32 	%p91, %r885, 1;
	xor.pred  	%p92, %p90, %p91;
	selp.u32 	%r886, 1, 0, %p92;
	and.b32  	%r887, %r188, 1;
	add.s32 	%r888, %r887, %r886;
	st.local.u32 	[%rd18+4], %r888;
	ld.local.u32 	%r889, [%rd19+4];
	add.s32 	%r891, %r834, 108;
	cvt.u64.u32 	%rd73, %r891;
	and.b64  	%rd74, %rd73, 124;
	add.s64 	%rd75, %rd6, %rd74;
	ld.local.u32 	%r892, [%rd75];
	add.s32 	%r893, %r834, 88;
	cvt.u64.u32 	%rd76, %r893;
	and.b64  	%rd77, %rd76, 120;
	add.s64 	%rd78, %rd6, %rd77;
	ld.local.u32 	%r894, [%rd78];
	add.s32 	%r895, %r894, %r892;
	add.s32 	%r896, %r834, 32;
	cvt.u64.u32 	%rd79, %r896;
	and.b64  	%rd80, %rd79, 120;
	add.s64 	%rd81, %rd6, %rd80;
	ld.local.u32 	%r897, [%rd81];
	add.s32 	%r898, %r895, %r897;
	and.b32  	%r899, %r898, 1;
	add.s32 	%r195, %r899, %r889;
	ld.local.u32 	%r900, [%rd20+4];
	setp.eq.s32 	%p93, %r900, 1;
	@%p93 bra 	$L__BB1_90;
	ld.local.u32 	%r1512, [%rd21+4];
	mov.b32 	%r1513, 0;
	bra.uni 	$L__BB1_91;
$L__BB1_90:
	ld.local.u32 	%r1512, [%rd21+4];
	setp.eq.s32 	%p94, %r1512, 1;
	selp.u32 	%r1513, 1, 0, %p94;
$L__BB1_91:
	setp.ne.s32 	%p95, %r1512, 0;
	mov.b32 	%r1514, 0;
	@%p95 bra 	$L__BB1_93;
	ld.local.u32 	%r903, [%rd22+4];
	setp.eq.s32 	%p96, %r903, 1;
	selp.u32 	%r1514, 1, 0, %p96;
$L__BB1_93:
	add.s32 	%r904, %r1514, %r1513;
	and.b32  	%r905, %r904, 1;
	ld.local.u32 	%r906, [%rd23+4];
	ld.local.u32 	%r907, [%rd24+4];
	add.s32 	%r908, %r195, %r906;
	add.s32 	%r909, %r908, %r905;
	add.s32 	%r910, %r909, %r907;
	st.local.u32 	[%rd25+4], %r910;
	add.s32 	%r1504, %r1504, 2;
	setp.ne.s32 	%p97, %r1504, 32;
	@%p97 bra 	$L__BB1_75;
	ld.local.u32 	%r204, [%rd2+124];
	setp.lt.u32 	%p98, %r204, 2;
	@%p98 bra 	$L__BB1_96;
	ld.local.u32 	%r911, [%rd2+120];
	add.s32 	%r912, %r204, -2;
	setp.ne.s32 	%p99, %r912, 0;
	selp.s32 	%r913, -1, 0, %p99;
	add.s32 	%r914, %r204, %r913;
	add.s32 	%r915, %r914, -1;
	shr.u32 	%r916, %r915, 1;
	and.b32  	%r917, %r915, -2;
	sub.s32 	%r918, %r912, %r917;
	add.s32 	%r919, %r911, %r916;
	add.s32 	%r920, %r919, 1;
	st.local.v2.u32 	[%rd2+120], {%r920, %r918};
$L__BB1_96:
	ld.local.u32 	%r205, [%rd1+124];
	setp.lt.u32 	%p100, %r205, 2;
	@%p100 bra 	$L__BB1_98;
	ld.local.u32 	%r921, [%rd1+120];
	add.s32 	%r922, %r205, -2;
	setp.ne.s32 	%p101, %r922, 0;
	selp.s32 	%r923, -1, 0, %p101;
	add.s32 	%r924, %r205, %r923;
	add.s32 	%r925, %r924, -1;
	shr.u32 	%r926, %r925, 1;
	and.b32  	%r927, %r925, -2;
	sub.s32 	%r928, %r922, %r927;
	add.s32 	%r929, %r921, %r926;
	add.s32 	%r930, %r929, 1;
	st.local.v2.u32 	[%rd1+120], {%r930, %r928};
$L__BB1_98:
	ld.local.u32 	%r206, [%rd2+120];
	setp.lt.u32 	%p102, %r206, 2;
	@%p102 bra 	$L__BB1_100;
	ld.local.u32 	%r931, [%rd2+116];
	add.s32 	%r932, %r206, -2;
	setp.ne.s32 	%p103, %r932, 0;
	selp.s32 	%r933, -1, 0, %p103;
	add.s32 	%r934, %r206, %r933;
	add.s32 	%r935, %r934, -1;
	shr.u32 	%r936, %r935, 1;
	and.b32  	%r937, %r935, -2;
	sub.s32 	%r938, %r932, %r937;
	add.s32 	%r939, %r931, %r936;
	add.s32 	%r940, %r939, 1;
	st.local.u32 	[%rd2+120], %r938;
	st.local.u32 	[%rd2+116], %r940;
$L__BB1_100:
	ld.local.u32 	%r207, [%rd1+120];
	setp.lt.u32 	%p104, %r207, 2;
	@%p104 bra 	$L__BB1_102;
	ld.local.u32 	%r941, [%rd1+116];
	add.s32 	%r942, %r207, -2;
	setp.ne.s32 	%p105, %r942, 0;
	selp.s32 	%r943, -1, 0, %p105;
	add.s32 	%r944, %r207, %r943;
	add.s32 	%r945, %r944, -1;
	shr.u32 	%r946, %r945, 1;
	and.b32  	%r947, %r945, -2;
	sub.s32 	%r948, %r942, %r947;
	add.s32 	%r949, %r941, %r946;
	add.s32 	%r950, %r949, 1;
	st.local.u32 	[%rd1+120], %r948;
	st.local.u32 	[%rd1+116], %r950;
$L__BB1_102:
	ld.local.u32 	%r208, [%rd2+116];
	setp.lt.u32 	%p106, %r208, 2;
	@%p106 bra 	$L__BB1_104;
	ld.local.u32 	%r951, [%rd2+112];
	add.s32 	%r952, %r208, -2;
	setp.ne.s32 	%p107, %r952, 0;
	selp.s32 	%r953, -1, 0, %p107;
	add.s32 	%r954, %r208, %r953;
	add.s32 	%r955, %r954, -1;
	shr.u32 	%r956, %r955, 1;
	and.b32  	%r957, %r955, -2;
	sub.s32 	%r958, %r952, %r957;
	add.s32 	%r959, %r951, %r956;
	add.s32 	%r960, %r959, 1;
	st.local.v2.u32 	[%rd2+112], {%r960, %r958};
$L__BB1_104:
	ld.local.u32 	%r209, [%rd1+116];
	setp.lt.u32 	%p108, %r209, 2;
	@%p108 bra 	$L__BB1_106;
	ld.local.u32 	%r961, [%rd1+112];
	add.s32 	%r962, %r209, -2;
	setp.ne.s32 	%p109, %r962, 0;
	selp.s32 	%r963, -1, 0, %p109;
	add.s32 	%r964, %r209, %r963;
	add.s32 	%r965, %r964, -1;
	shr.u32 	%r966, %r965, 1;
	and.b32  	%r967, %r965, -2;
	sub.s32 	%r968, %r962, %r967;
	add.s32 	%r969, %r961, %r966;
	add.s32 	%r970, %r969, 1;
	st.local.v2.u32 	[%rd1+112], {%r970, %r968};
$L__BB1_106:
	ld.local.u32 	%r210, [%rd2+112];
	setp.lt.u32 	%p110, %r210, 2;
	@%p110 bra 	$L__BB1_108;
	ld.local.u32 	%r971, [%rd2+108];
	add.s32 	%r972, %r210, -2;
	setp.ne.s32 	%p111, %r972, 0;
	selp.s32 	%r973, -1, 0, %p111;
	add.s32 	%r974, %r210, %r973;
	add.s32 	%r975, %r974, -1;
	shr.u32 	%r976, %r975, 1;
	and.b32  	%r977, %r975, -2;
	sub.s32 	%r978, %r972, %r977;
	add.s32 	%r979, %r971, %r976;
	add.s32 	%r980, %r979, 1;
	st.local.u32 	[%rd2+112], %r978;
	st.local.u32 	[%rd2+108], %r980;
$L__BB1_108:
	ld.local.u32 	%r211, [%rd1+112];
	setp.lt.u32 	%p112, %r211, 2;
	@%p112 bra 	$L__BB1_110;
	ld.local.u32 	%r981, [%rd1+108];
	add.s32 	%r982, %r211, -2;
	setp.ne.s32 	%p113, %r982, 0;
	selp.s32 	%r983, -1, 0, %p113;
	add.s32 	%r984, %r211, %r983;
	add.s32 	%r985, %r984, -1;
	shr.u32 	%r986, %r985, 1;
	and.b32  	%r987, %r985, -2;
	sub.s32 	%r988, %r982, %r987;
	add.s32 	%r989, %r981, %r986;
	add.s32 	%r990, %r989, 1;
	st.local.u32 	[%rd1+112], %r988;
	st.local.u32 	[%rd1+108], %r990;
$L__BB1_110:
	ld.local.u32 	%r212, [%rd2+108];
	setp.lt.u32 	%p114, %r212, 2;
	@%p114 bra 	$L__BB1_112;
	ld.local.u32 	%r991, [%rd2+104];
	add.s32 	%r992, %r212, -2;
	setp.ne.s32 	%p115, %r992, 0;
	selp.s32 	%r993, -1, 0, %p115;
	add.s32 	%r994, %r212, %r993;
	add.s32 	%r995, %r994, -1;
	shr.u32 	%r996, %r995, 1;
	and.b32  	%r997, %r995, -2;
	sub.s32 	%r998, %r992, %r997;
	add.s32 	%r999, %r991, %r996;
	add.s32 	%r1000, %r999, 1;
	st.local.v2.u32 	[%rd2+104], {%r1000, %r998};
$L__BB1_112:
	ld.local.u32 	%r213, [%rd1+108];
	setp.lt.u32 	%p116, %r213, 2;
	@%p116 bra 	$L__BB1_114;
	ld.local.u32 	%r1001, [%rd1+104];
	add.s32 	%r1002, %r213, -2;
	setp.ne.s32 	%p117, %r1002, 0;
	selp.s32 	%r1003, -1, 0, %p117;
	add.s32 	%r1004, %r213, %r1003;
	add.s32 	%r1005, %r1004, -1;
	shr.u32 	%r1006, %r1005, 1;
	and.b32  	%r1007, %r1005, -2;
	sub.s32 	%r1008, %r1002, %r1007;
	add.s32 	%r1009, %r1001, %r1006;
	add.s32 	%r1010, %r1009, 1;
	st.local.v2.u32 	[%rd1+104], {%r1010, %r1008};
$L__BB1_114:
	ld.local.u32 	%r214, [%rd2+104];
	setp.lt.u32 	%p118, %r214, 2;
	@%p118 bra 	$L__BB1_116;
	ld.local.u32 	%r1011, [%rd2+100];
	add.s32 	%r1012, %r214, -2;
	setp.ne.s32 	%p119, %r1012, 0;
	selp.s32 	%r1013, -1, 0, %p119;
	add.s32 	%r1014, %r214, %r1013;
	add.s32 	%r1015, %r1014, -1;
	shr.u32 	%r1016, %r1015, 1;
	and.b32  	%r1017, %r1015, -2;
	sub.s32 	%r1018, %r1012, %r1017;
	add.s32 	%r1019, %r1011, %r1016;
	add.s32 	%r1020, %r1019, 1;
	st.local.u32 	[%rd2+104], %r1018;
	st.local.u32 	[%rd2+100], %r1020;
$L__BB1_116:
	ld.local.u32 	%r215, [%rd1+104];
	setp.lt.u32 	%p120, %r215, 2;
	@%p120 bra 	$L__BB1_118;
	ld.local.u32 	%r1021, [%rd1+100];
	add.s32 	%r1022, %r215, -2;
	setp.ne.s32 	%p121, %r1022, 0;
	selp.s32 	%r1023, -1, 0, %p121;
	add.s32 	%r1024, %r215, %r1023;
	add.s32 	%r1025, %r1024, -1;
	shr.u32 	%r1026, %r1025, 1;
	and.b32  	%r1027, %r1025, -2;
	sub.s32 	%r1028, %r1022, %r1027;
	add.s32 	%r1029, %r1021, %r1026;
	add.s32 	%r1030, %r1029, 1;
	st.local.u32 	[%rd1+104], %r1028;
	st.local.u32 	[%rd1+100], %r1030;
$L__BB1_118:
	ld.local.u32 	%r216, [%rd2+100];
	setp.lt.u32 	%p122, %r216, 2;
	@%p122 bra 	$L__BB1_120;
	ld.local.u32 	%r1031, [%rd2+96];
	add.s32 	%r1032, %r216, -2;
	setp.ne.s32 	%p123, %r1032, 0;
	selp.s32 	%r1033, -1, 0, %p123;
	add.s32 	%r1034, %r216, %r1033;
	add.s32 	%r1035, %r1034, -1;
	shr.u32 	%r1036, %r1035, 1;
	and.b32  	%r1037, %r1035, -2;
	sub.s32 	%r1038, %r1032, %r1037;
	add.s32 	%r1039, %r1031, %r1036;
	add.s32 	%r1040, %r1039, 1;
	st.local.v2.u32 	[%rd2+96], {%r1040, %r1038};
$L__BB1_120:
	ld.local.u32 	%r217, [%rd1+100];
	setp.lt.u32 	%p124, %r217, 2;
	@%p124 bra 	$L__BB1_122;
	ld.local.u32 	%r1041, [%rd1+96];
	add.s32 	%r1042, %r217, -2;
	setp.ne.s32 	%p125, %r1042, 0;
	selp.s32 	%r1043, -1, 0, %p125;
	add.s32 	%r1044, %r217, %r1043;
	add.s32 	%r1045, %r1044, -1;
	shr.u32 	%r1046, %r1045, 1;
	and.b32  	%r1047, %r1045, -2;
	sub.s32 	%r1048, %r1042, %r1047;
	add.s32 	%r1049, %r1041, %r1046;
	add.s32 	%r1050, %r1049, 1;
	st.local.v2.u32 	[%rd1+96], {%r1050, %r1048};
$L__BB1_122:
	ld.local.u32 	%r218, [%rd2+96];
	setp.lt.u32 	%p126, %r218, 2;
	@%p126 bra 	$L__BB1_124;
	ld.local.u32 	%r1051, [%rd2+92];
	add.s32 	%r1052, %r218, -2;
	setp.ne.s32 	%p127, %r1052, 0;
	selp.s32 	%r1053, -1, 0, %p127;
	add.s32 	%r1054, %r218, %r1053;
	add.s32 	%r1055, %r1054, -1;
	shr.u32 	%r1056, %r1055, 1;
	and.b32  	%r1057, %r1055, -2;
	sub.s32 	%r1058, %r1052, %r1057;
	add.s32 	%r1059, %r1051, %r1056;
	add.s32 	%r1060, %r1059, 1;
	st.local.u32 	[%rd2+96], %r1058;
	st.local.u32 	[%rd2+92], %r1060;
$L__BB1_124:
	ld.local.u32 	%r219, [%rd1+96];
	setp.lt.u32 	%p128, %r219, 2;
	@%p128 bra 	$L__BB1_126;
	ld.local.u32 	%r1061, [%rd1+92];
	add.s32 	%r1062, %r219, -2;
	setp.ne.s32 	%p129, %r1062, 0;
	selp.s32 	%r1063, -1, 0, %p129;
	add.s32 	%r1064, %r219, %r1063;
	add.s32 	%r1065, %r1064, -1;
	shr.u32 	%r1066, %r1065, 1;
	and.b32  	%r1067, %r1065, -2;
	sub.s32 	%r1068, %r1062, %r1067;
	add.s32 	%r1069, %r1061, %r1066;
	add.s32 	%r1070, %r1069, 1;
	st.local.u32 	[%rd1+96], %r1068;
	st.local.u32 	[%rd1+92], %r1070;
$L__BB1_126:
	ld.local.u32 	%r220, [%rd2+92];
	setp.lt.u32 	%p130, %r220, 2;
	@%p130 bra 	$L__BB1_128;
	ld.local.u32 	%r1071, [%rd2+88];
	add.s32 	%r1072, %r220, -2;
	setp.ne.s32 	%p131, %r1072, 0;
	selp.s32 	%r1073, -1, 0, %p131;
	add.s32 	%r1074, %r220, %r1073;
	add.s32 	%r1075, %r1074, -1;
	shr.u32 	%r1076, %r1075, 1;
	and.b32  	%r1077, %r1075, -2;
	sub.s32 	%r1078, %r1072, %r1077;
	add.s32 	%r1079, %r1071, %r1076;
	add.s32 	%r1080, %r1079, 1;
	st.local.v2.u32 	[%rd2+88], {%r1080, %r1078};
$L__BB1_128:
	ld.local.u32 	%r221, [%rd1+92];
	setp.lt.u32 	%p132, %r221, 2;
	@%p132 bra 	$L__BB1_130;
	ld.local.u32 	%r1081, [%rd1+88];
	add.s32 	%r1082, %r221, -2;
	setp.ne.s32 	%p133, %r1082, 0;
	selp.s32 	%r1083, -1, 0, %p133;
	add.s32 	%r1084, %r221, %r1083;
	add.s32 	%r1085, %r1084, -1;
	shr.u32 	%r1086, %r1085, 1;
	and.b32  	%r1087, %r1085, -2;
	sub.s32 	%r1088, %r1082, %r1087;
	add.s32 	%r1089, %r1081, %r1086;
	add.s32 	%r1090, %r1089, 1;
	st.local.v2.u32 	[%rd1+88], {%r1090, %r1088};
$L__BB1_130:
	ld.local.u32 	%r222, [%rd2+88];
	setp.lt.u32 	%p134, %r222, 2;
	@%p134 bra 	$L__BB1_132;
	ld.local.u32 	%r1091, [%rd2+84];
	add.s32 	%r1092, %r222, -2;
	setp.ne.s32 	%p135, %r1092, 0;
	selp.s32 	%r1093, -1, 0, %p135;
	add.s32 	%r1094, %r222, %r1093;
	add.s32 	%r1095, %r1094, -1;
	shr.u32 	%r1096, %r1095, 1;
	and.b32  	%r1097, %r1095, -2;
	sub.s32 	%r1098, %r1092, %r1097;
	add.s32 	%r1099, %r1091, %r1096;
	add.s32 	%r1100, %r1099, 1;
	st.local.u32 	[%rd2+88], %r1098;
	st.local.u32 	[%rd2+84], %r1100;
$L__BB1_132:
	ld.local.u32 	%r223, [%rd1+88];
	setp.lt.u32 	%p136, %r223, 2;
	@%p136 bra 	$L__BB1_134;
	ld.local.u32 	%r1101, [%rd1+84];
	add.s32 	%r1102, %r223, -2;
	setp.ne.s32 	%p137, %r1102, 0;
	selp.s32 	%r1103, -1, 0, %p137;
	add.s32 	%r1104, %r223, %r1103;
	add.s32 	%r1105, %r1104, -1;
	shr.u32 	%r1106, %r1105, 1;
	and.b32  	%r1107, %r1105, -2;
	sub.s32 	%r1108, %r1102, %r1107;
	add.s32 	%r1109, %r1101, %r1106;
	add.s32 	%r1110, %r1109, 1;
	st.local.u32 	[%rd1+88], %r1108;
	st.local.u32 	[%rd1+84], %r1110;
$L__BB1_134:
	ld.local.u32 	%r224, [%rd2+84];
	setp.lt.u32 	%p138, %r224, 2;
	@%p138 bra 	$L__BB1_136;
	ld.local.u32 	%r1111, [%rd2+80];
	add.s32 	%r1112, %r224, -2;
	setp.ne.s32 	%p139, %r1112, 0;
	selp.s32 	%r1113, -1, 0, %p139;
	add.s32 	%r1114, %r224, %r1113;
	add.s32 	%r1115, %r1114, -1;
	shr.u32 	%r1116, %r1115, 1;
	and.b32  	%r1117, %r1115, -2;
	sub.s32 	%r1118, %r1112, %r1117;
	add.s32 	%r1119, %r1111, %r1116;
	add.s32 	%r1120, %r1119, 1;
	st.local.v2.u32 	[%rd2+80], {%r1120, %r1118};
$L__BB1_136:
	ld.local.u32 	%r225, [%rd1+84];
	setp.lt.u32 	%p140, %r225, 2;
	@%p140 bra 	$L__BB1_138;
	ld.local.u32 	%r1121, [%rd1+80];
	add.s32 	%r1122, %r225, -2;
	setp.ne.s32 	%p141, %r1122, 0;
	selp.s32 	%r1123, -1, 0, %p141;
	add.s32 	%r1124, %r225, %r1123;
	add.s32 	%r1125, %r1124, -1;
	shr.u32 	%r1126, %r1125, 1;
	and.b32  	%r1127, %r1125, -2;
	sub.s32 	%r1128, %r1122, %r1127;
	add.s32 	%r1129, %r1121, %r1126;
	add.s32 	%r1130, %r1129, 1;
	st.local.v2.u32 	[%rd1+80], {%r1130, %r1128};
$L__BB1_138:
	ld.local.u32 	%r226, [%rd2+80];
	setp.lt.u32 	%p142, %r226, 2;
	@%p142 bra 	$L__BB1_140;
	ld.local.u32 	%r1131, [%rd2+76];
	add.s32 	%r1132, %r226, -2;
	setp.ne.s32 	%p143, %r1132, 0;
	selp.s32 	%r1133, -1, 0, %p143;
	add.s32 	%r1134, %r226, %r1133;
	add.s32 	%r1135, %r1134, -1;
	shr.u32 	%r1136, %r1135, 1;
	and.b32  	%r1137, %r1135, -2;
	sub.s32 	%r1138, %r1132, %r1137;
	add.s32 	%r1139, %r1131, %r1136;
	add.s32 	%r1140, %r1139, 1;
	st.local.u32 	[%rd2+80], %r1138;
	st.local.u32 	[%rd2+76], %r1140;
$L__BB1_140:
	ld.local.u32 	%r227, [%rd1+80];
	setp.lt.u32 	%p144, %r227, 2;
	@%p144 bra 	$L__BB1_142;
	ld.local.u32 	%r1141, [%rd1+76];
	add.s32 	%r1142, %r227, -2;
	setp.ne.s32 	%p145, %r1142, 0;
	selp.s32 	%r1143, -1, 0, %p145;
	add.s32 	%r1144, %r227, %r1143;
	add.s32 	%r1145, %r1144, -1;
	shr.u32 	%r1146, %r1145, 1;
	and.b32  	%r1147, %r1145, -2;
	sub.s32 	%r1148, %r1142, %r1147;
	add.s32 	%r1149, %r1141, %r1146;
	add.s32 	%r1150, %r1149, 1;
	st.local.u32 	[%rd1+80], %r1148;
	st.local.u32 	[%rd1+76], %r1150;
$L__BB1_142:
	ld.local.u32 	%r228, [%rd2+76];
	setp.lt.u32 	%p146, %r228, 2;
	@%p146 bra 	$L__BB1_144;
	ld.local.u32 	%r1151, [%rd2+72];
	add.s32 	%r1152, %r228, -2;
	setp.ne.s32 	%p147, %r1152, 0;
	selp.s32 	%r1153, -1, 0, %p147;
	add.s32 	%r1154, %r228, %r1153;
	add.s32 	%r1155, %r1154, -1;
	shr.u32 	%r1156, %r1155, 1;
	and.b32  	%r1157, %r1155, -2;
	sub.s32 	%r1158, %r1152, %r1157;
	add.s32 	%r1159, %r1151, %r1156;
	add.s32 	%r1160, %r1159, 1;
	st.local.v2.u32 	[%rd2+72], {%r1160, %r1158};
$L__BB1_144:
	ld.local.u32 	%r229, [%rd1+76];
	setp.lt.u32 	%p148, %r229, 2;
	@%p148 bra 	$L__BB1_146;
	ld.local.u32 	%r1161, [%rd1+72];
	add.s32 	%r1162, %r229, -2;
	setp.ne.s32 	%p149, %r1162, 0;
	selp.s32 	%r1163, -1, 0, %p149;
	add.s32 	%r1164, %r229, %r1163;
	add.s32 	%r1165, %r1164, -1;
	shr.u32 	%r1166, %r1165, 1;
	and.b32  	%r1167, %r1165, -2;
	sub.s32 	%r1168, %r1162, %r1167;
	add.s32 	%r1169, %r1161, %r1166;
	add.s32 	%r1170, %r1169, 1;
	st.local.v2.u32 	[%rd1+72], {%r1170, %r1168};
$L__BB1_146:
	ld.local.u32 	%r230, [%rd2+72];
	setp.lt.u32 	%p150, %r230, 2;
	@%p150 bra 	$L__BB1_148;
	ld.local.u32 	%r1171, [%rd2+68];
	add.s32 	%r1172, %r230, -2;
	setp.ne.s32 	%p151, %r1172, 0;
	selp.s32 	%r1173, -1, 0, %p151;
	add.s32 	%r1174, %r230, %r1173;
	add.s32 	%r1175, %r1174, -1;
	shr.u32 	%r1176, %r1175, 1;
	and.b32  	%r1177, %r1175, -2;
	sub.s32 	%r1178, %r1172, %r1177;
	add.s32 	%r1179, %r1171, %r1176;
	add.s32 	%r1180, %r1179, 1;
	st.local.u32 	[%rd2+72], %r1178;
	st.local.u32 	[%rd2+68], %r1180;
$L__BB1_148:
	ld.local.u32 	%r231, [%rd1+72];
	setp.lt.u32 	%p152, %r231, 2;
	@%p152 bra 	$L__BB1_150;
	ld.local.u32 	%r1181, [%rd1+68];
	add.s32 	%r1182, %r231, -2;
	setp.ne.s32 	%p153, %r1182, 0;
	selp.s32 	%r1183, -1, 0, %p153;
	add.s32 	%r1184, %r231, %r1183;
	add.s32 	%r1185, %r1184, -1;
	shr.u32 	%r1186, %r1185, 1;
	and.b32  	%r1187, %r1185, -2;
	sub.s32 	%r1188, %r1182, %r1187;
	add.s32 	%r1189, %r1181, %r1186;
	add.s32 	%r1190, %r1189, 1;
	st.local.u32 	[%rd1+72], %r1188;
	st.local.u32 	[%rd1+68], %r1190;
$L__BB1_150:
	ld.local.u32 	%r232, [%rd2+68];
	setp.lt.u32 	%p154, %r232, 2;
	@%p154 bra 	$L__BB1_152;
	ld.local.u32 	%r1191, [%rd2+64];
	add.s32 	%r1192, %r232, -2;
	setp.ne.s32 	%p155, %r1192, 0;
	selp.s32 	%r1193, -1, 0, %p155;
	add.s32 	%r1194, %r232, %r1193;
	add.s32 	%r1195, %r1194, -1;
	shr.u32 	%r1196, %r1195, 1;
	and.b32  	%r1197, %r1195, -2;
	sub.s32 	%r1198, %r1192, %r1197;
	add.s32 	%r1199, %r1191, %r1196;
	add.s32 	%r1200, %r1199, 1;
	st.local.v2.u32 	[%rd2+64], {%r1200, %r1198};
$L__BB1_152:
	ld.local.u32 	%r233, [%rd1+68];
	setp.lt.u32 	%p156, %r233, 2;
	@%p156 bra 	$L__BB1_154;
	ld.local.u32 	%r1201, [%rd1+64];
	add.s32 	%r1202, %r233, -2;
	setp.ne.s32 	%p157, %r1202, 0;
	selp.s32 	%r1203, -1, 0, %p157;
	add.s32 	%r1204, %r233, %r1203;
	add.s32 	%r1205, %r1204, -1;
	shr.u32 	%r1206, %r1205, 1;
	and.b32  	%r1207, %r1205, -2;
	sub.s32 	%r1208, %r1202, %r1207;
	add.s32 	%r1209, %r1201, %r1206;
	add.s32 	%r1210, %r1209, 1;
	st.local.v2.u32 	[%rd1+64], {%r1210, %r1208};
$L__BB1_154:
	ld.local.u32 	%r234, [%rd2+64];
	setp.lt.u32 	%p158, %r234, 2;
	@%p158 bra 	$L__BB1_156;
	ld.local.u32 	%r1211, [%rd2+60];
	add.s32 	%r1212, %r234, -2;
	setp.ne.s32 	%p159, %r1212, 0;
	selp.s32 	%r1213, -1, 0, %p159;
	add.s32 	%r1214, %r234, %r1213;
	add.s32 	%r1215, %r1214, -1;
	shr.u32 	%r1216, %r1215, 1;
	and.b32  	%r1217, %r1215, -2;
	sub.s32 	%r1218, %r1212, %r1217;
	add.s32 	%r1219, %r1211, %r1216;
	add.s32 	%r1220, %r1219, 1;
	st.local.u32 	[%rd2+64], %r1218;
	st.local.u32 	[%rd2+60], %r1220;
$L__BB1_156:
	ld.local.u32 	%r235, [%rd1+64];
	setp.lt.u32 	%p160, %r235, 2;
	@%p160 bra 	$L__BB1_158;
	ld.local.u32 	%r1221, [%rd1+60];
	add.s32 	%r1222, %r235, -2;
	setp.ne.s32 	%p161, %r1222, 0;
	selp.s32 	%r1223, -1, 0, %p161;
	add.s32 	%r1224, %r235, %r1223;
	add.s32 	%r1225, %r1224, -1;
	shr.u32 	%r1226, %r1225, 1;
	and.b32  	%r1227, %r1225, -2;
	sub.s32 	%r1228, %r1222, %r1227;
	add.s32 	%r1229, %r1221, %r1226;
	add.s32 	%r1230, %r1229, 1;
	st.local.u32 	[%rd1+64], %r1228;
	st.local.u32 	[%rd1+60], %r1230;
$L__BB1_158:
	ld.local.u32 	%r236, [%rd2+60];
	setp.lt.u32 	%p162, %r236, 2;
	@%p162 bra 	$L__BB1_160;
	ld.local.u32 	%r1231, [%rd2+56];
	add.s32 	%r1232, %r236, -2;
	setp.ne.s32 	%p163, %r1232, 0;
	selp.s32 	%r1233, -1, 0, %p163;
	add.s32 	%r1234, %r236, %r1233;
	add.s32 	%r1235, %r1234, -1;
	shr.u32 	%r1236, %r1235, 1;
	and.b32  	%r1237, %r1235, -2;
	sub.s32 	%r1238, %r1232, %r1237;
	add.s32 	%r1239, %r1231, %r1236;
	add.s32 	%r1240, %r1239, 1;
	st.local.v2.u32 	[%rd2+56], {%r1240, %r1238};
$L__BB1_160:
	ld.local.u32 	%r237, [%rd1+60];
	setp.lt.u32 	%p164, %r237, 2;
	@%p164 bra 	$L__BB1_162;
	ld.local.u32 	%r1241, [%rd1+56];
	setp.ne.s32 	%p165, %r237, 2;
	selp.s32 	%r1242, -1, 0, %p165;
	add.s32 	%r1243, %r237, %r1242;
	add.s32 	%r1244, %r1243, -1;
	shr.u32 	%r1245, %r1244, 1;
	add.s32 	%r1246, %r1241, %r1245;
	add.s32 	%r1247, %r1246, 1;
	st.local.u32 	[%rd1+56], %r1247;
$L__BB1_162:
	ld.local.u32 	%r238, [%rd2+56];
	setp.lt.u32 	%p166, %r238, 2;
	@%p166 bra 	$L__BB1_164;
	ld.local.u32 	%r1248, [%rd2+52];
	setp.ne.s32 	%p167, %r238, 2;
	selp.s32 	%r1249, -1, 0, %p167;
	add.s32 	%r1250, %r238, %r1249;
	add.s32 	%r1251, %r1250, -1;
	shr.u32 	%r1252, %r1251, 1;
	add.s32 	%r1253, %r1248, %r1252;
	add.s32 	%r1254, %r1253, 1;
	st.local.u32 	[%rd2+52], %r1254;
$L__BB1_164:
	ld.local.u32 	%r239, [%rd1+56];
	setp.lt.u32 	%p168, %r239, 2;
	@%p168 bra 	$L__BB1_166;
	ld.local.u32 	%r1255, [%rd1+52];
	setp.ne.s32 	%p169, %r239, 2;
	selp.s32 	%r1256, -1, 0, %p169;
	add.s32 	%r1257, %r239, %r1256;
	add.s32 	%r1258, %r1257, -1;
	shr.u32 	%r1259, %r1258, 1;
	add.s32 	%r1260, %r1255, %r1259;
	add.s32 	%r1261, %r1260, 1;
	st.local.u32 	[%rd1+52], %r1261;
$L__BB1_166:
	ld.local.u32 	%r240, [%rd2+52];
	setp.lt.u32 	%p170, %r240, 2;
	@%p170 bra 	$L__BB1_168;
	ld.local.u32 	%r1262, [%rd2+48];
	setp.ne.s32 	%p171, %r240, 2;
	selp.s32 	%r1263, -1, 0, %p171;
	add.s32 	%r1264, %r240, %r1263;
	add.s32 	%r1265, %r1264, -1;
	shr.u32 	%r1266, %r1265, 1;
	add.s32 	%r1267, %r1262, %r1266;
	add.s32 	%r1268, %r1267, 1;
	st.local.u32 	[%rd2+48], %r1268;
$L__BB1_168:
	ld.local.u32 	%r241, [%rd1+52];
	setp.lt.u32 	%p172, %r241, 2;
	@%p172 bra 	$L__BB1_170;
	ld.local.u32 	%r1269, [%rd1+48];
	setp.ne.s32 	%p173, %r241, 2;
	selp.s32 	%r1270, -1, 0, %p173;
	add.s32 	%r1271, %r241, %r1270;
	add.s32 	%r1272, %r1271, -1;
	shr.u32 	%r1273, %r1272, 1;
	add.s32 	%r1274, %r1269, %r1273;
	add.s32 	%r1275, %r1274, 1;
	st.local.u32 	[%rd1+48], %r1275;
$L__BB1_170:
	ld.local.u32 	%r242, [%rd2+48];
	setp.lt.u32 	%p174, %r242, 2;
	@%p174 bra 	$L__BB1_172;
	ld.local.u32 	%r1276, [%rd2+44];
	setp.ne.s32 	%p175, %r242, 2;
	selp.s32 	%r1277, -1, 0, %p175;
	add.s32 	%r1278, %r242, %r1277;
	add.s32 	%r1279, %r1278, -1;
	shr.u32 	%r1280, %r1279, 1;
	add.s32 	%r1281, %r1276, %r1280;
	add.s32 	%r1282, %r1281, 1;
	st.local.u32 	[%rd2+44], %r1282;
$L__BB1_172:
	ld.local.u32 	%r243, [%rd1+48];
	setp.lt.u32 	%p176, %r243, 2;
	@%p176 bra 	$L__BB1_174;
	ld.local.u32 	%r1283, [%rd1+44];
	setp.ne.s32 	%p177, %r243, 2;
	selp.s32 	%r1284, -1, 0, %p177;
	add.s32 	%r1285, %r243, %r1284;
	add.s32 	%r1286, %r1285, -1;
	shr.u32 	%r1287, %r1286, 1;
	add.s32 	%r1288, %r1283, %r1287;
	add.s32 	%r1289, %r1288, 1;
	st.local.u32 	[%rd1+44], %r1289;
$L__BB1_174:
	ld.local.u32 	%r244, [%rd2+44];
	setp.lt.u32 	%p178, %r244, 2;
	@%p178 bra 	$L__BB1_176;
	ld.local.u32 	%r1290, [%rd2+40];
	setp.ne.s32 	%p179, %r244, 2;
	selp.s32 	%r1291, -1, 0, %p179;
	add.s32 	%r1292, %r244, %r1291;
	add.s32 	%r1293, %r1292, -1;
	shr.u32 	%r1294, %r1293, 1;
	add.s32 	%r1295, %r1290, %r1294;
	add.s32 	%r1296, %r1295, 1;
	st.local.u32 	[%rd2+40], %r1296;
$L__BB1_176:
	ld.local.u32 	%r245, [%rd1+44];
	setp.lt.u32 	%p180, %r245, 2;
	@%p180 bra 	$L__BB1_178;
	ld.local.u32 	%r1297, [%rd1+40];
	setp.ne.s32 	%p181, %r245, 2;
	selp.s32 	%r1298, -1, 0, %p181;
	add.s32 	%r1299, %r245, %r1298;
	add.s32 	%r1300, %r1299, -1;
	shr.u32 	%r1301, %r1300, 1;
	add.s32 	%r1302, %r1297, %r1301;
	add.s32 	%r1303, %r1302, 1;
	st.local.u32 	[%rd1+40], %r1303;
$L__BB1_178:
	ld.local.u32 	%r246, [%rd2+40];
	setp.lt.u32 	%p182, %r246, 2;
	@%p182 bra 	$L__BB1_180;
	ld.local.u32 	%r1304, [%rd2+36];
	setp.ne.s32 	%p183, %r246, 2;
	selp.s32 	%r1305, -1, 0, %p183;
	add.s32 	%r1306, %r246, %r1305;
	add.s32 	%r1307, %r1306, -1;
	shr.u32 	%r1308, %r1307, 1;
	add.s32 	%r1309, %r1304, %r1308;
	add.s32 	%r1310, %r1309, 1;
	st.local.u32 	[%rd2+36], %r1310;
$L__BB1_180:
	ld.local.u32 	%r247, [%rd1+40];
	setp.lt.u32 	%p184, %r247, 2;
	@%p184 bra 	$L__BB1_182;
	ld.local.u32 	%r1311, [%rd1+36];
	setp.ne.s32 	%p185, %r247, 2;
	selp.s32 	%r1312, -1, 0, %p185;
	add.s32 	%r1313, %r247, %r1312;
	add.s32 	%r1314, %r1313, -1;
	shr.u32 	%r1315, %r1314, 1;
	add.s32 	%r1316, %r1311, %r1315;
	add.s32 	%r1317, %r1316, 1;
	st.local.u32 	[%rd1+36], %r1317;
$L__BB1_182:
	ld.local.u32 	%r248, [%rd2+36];
	setp.lt.u32 	%p186, %r248, 2;
	@%p186 bra 	$L__BB1_184;
	ld.local.u32 	%r1318, [%rd2+32];
	setp.ne.s32 	%p187, %r248, 2;
	selp.s32 	%r1319, -1, 0, %p187;
	add.s32 	%r1320, %r248, %r1319;
	add.s32 	%r1321, %r1320, -1;
	shr.u32 	%r1322, %r1321, 1;
	add.s32 	%r1323, %r1318, %r1322;
	add.s32 	%r1324, %r1323, 1;
	st.local.u32 	[%rd2+32], %r1324;
$L__BB1_184:
	ld.local.u32 	%r249, [%rd1+36];
	setp.lt.u32 	%p188, %r249, 2;
	@%p188 bra 	$L__BB1_186;
	ld.local.u32 	%r1325, [%rd1+32];
	setp.ne.s32 	%p189, %r249, 2;
	selp.s32 	%r1326, -1, 0, %p189;
	add.s32 	%r1327, %r249, %r1326;
	add.s32 	%r1328, %r1327, -1;
	shr.u32 	%r1329, %r1328, 1;
	add.s32 	%r1330, %r1325, %r1329;
	add.s32 	%r1331, %r1330, 1;
	st.local.u32 	[%rd1+32], %r1331;
$L__BB1_186:
	ld.local.u32 	%r250, [%rd2+32];
	setp.lt.u32 	%p190, %r250, 2;
	@%p190 bra 	$L__BB1_188;
	ld.local.u32 	%r1332, [%rd2+28];
	setp.ne.s32 	%p191, %r250, 2;
	selp.s32 	%r1333, -1, 0, %p191;
	add.s32 	%r1334, %r250, %r1333;
	add.s32 	%r1335, %r1334, -1;
	shr.u32 	%r1336, %r1335, 1;
	add.s32 	%r1337, %r1332, %r1336;
	add.s32 	%r1338, %r1337, 1;
	st.local.u32 	[%rd2+28], %r1338;
$L__BB1_188:
	ld.local.u32 	%r251, [%rd1+32];
	setp.lt.u32 	%p192, %r251, 2;
	@%p192 bra 	$L__BB1_190;
	ld.local.u32 	%r1339, [%rd1+28];
	setp.ne.s32 	%p193, %r251, 2;
	selp.s32 	%r1340, -1, 0, %p193;
	add.s32 	%r1341, %r251, %r1340;
	add.s32 	%r1342, %r1341, -1;
	shr.u32 	%r1343, %r1342, 1;
	add.s32 	%r1344, %r1339, %r1343;
	add.s32 	%r1345, %r1344, 1;
	st.local.u32 	[%rd1+28], %r1345;
$L__BB1_190:
	ld.local.u32 	%r252, [%rd2+28];
	setp.lt.u32 	%p194, %r252, 2;
	@%p194 bra 	$L__BB1_192;
	ld.local.u32 	%r1346, [%rd2+24];
	setp.ne.s32 	%p195, %r252, 2;
	selp.s32 	%r1347, -1, 0, %p195;
	add.s32 	%r1348, %r252, %r1347;
	add.s32 	%r1349, %r1348, -1;
	shr.u32 	%r1350, %r1349, 1;
	add.s32 	%r1351, %r1346, %r1350;
	add.s32 	%r1352, %r1351, 1;
	st.local.u32 	[%rd2+24], %r1352;
$L__BB1_192:
	ld.local.u32 	%r253, [%rd1+28];
	setp.lt.u32 	%p196, %r253, 2;
	@%p196 bra 	$L__BB1_194;
	ld.local.u32 	%r1353, [%rd1+24];
	setp.ne.s32 	%p197, %r253, 2;
	selp.s32 	%r1354, -1, 0, %p197;
	add.s32 	%r1355, %r253, %r1354;
	add.s32 	%r1356, %r1355, -1;
	shr.u32 	%r1357, %r1356, 1;
	add.s32 	%r1358, %r1353, %r1357;
	add.s32 	%r1359, %r1358, 1;
	st.local.u32 	[%rd1+24], %r1359;
$L__BB1_194:
	ld.local.u32 	%r254, [%rd2+24];
	setp.lt.u32 	%p198, %r254, 2;
	@%p198 bra 	$L__BB1_196;
	ld.local.u32 	%r1360, [%rd2+20];
	setp.ne.s32 	%p199, %r254, 2;
	selp.s32 	%r1361, -1, 0, %p199;
	add.s32 	%r1362, %r254, %r1361;
	add.s32 	%r1363, %r1362, -1;
	shr.u32 	%r1364, %r1363, 1;
	add.s32 	%r1365, %r1360, %r1364;
	add.s32 	%r1366, %r1365, 1;
	st.local.u32 	[%rd2+20], %r1366;
$L__BB1_196:
	ld.local.u32 	%r255, [%rd1+24];
	setp.lt.u32 	%p200, %r255, 2;
	@%p200 bra 	$L__BB1_198;
	ld.local.u32 	%r1367, [%rd1+20];
	setp.ne.s32 	%p201, %r255, 2;
	selp.s32 	%r1368, -1, 0, %p201;
	add.s32 	%r1369, %r255, %r1368;
	add.s32 	%r1370, %r1369, -1;
	shr.u32 	%r1371, %r1370, 1;
	add.s32 	%r1372, %r1367, %r1371;
	add.s32 	%r1373, %r1372, 1;
	st.local.u32 	[%rd1+20], %r1373;
$L__BB1_198:
	ld.local.u32 	%r256, [%rd2+20];
	setp.lt.u32 	%p202, %r256, 2;
	@%p202 bra 	$L__BB1_200;
	ld.local.u32 	%r1374, [%rd2+16];
	setp.ne.s32 	%p203, %r256, 2;
	selp.s32 	%r1375, -1, 0, %p203;
	add.s32 	%r1376, %r256, %r1375;
	add.s32 	%r1377, %r1376, -1;
	shr.u32 	%r1378, %r1377, 1;
	add.s32 	%r1379, %r1374, %r1378;
	add.s32 	%r1380, %r1379, 1;
	st.local.u32 	[%rd2+16], %r1380;
$L__BB1_200:
	ld.local.u32 	%r257, [%rd1+20];
	setp.lt.u32 	%p204, %r257, 2;
	@%p204 bra 	$L__BB1_202;
	ld.local.u32 	%r1381, [%rd1+16];
	setp.ne.s32 	%p205, %r257, 2;
	selp.s32 	%r1382, -1, 0, %p205;
	add.s32 	%r1383, %r257, %r1382;
	add.s32 	%r1384, %r1383, -1;
	shr.u32 	%r1385, %r1384, 1;
	add.s32 	%r1386, %r1381, %r1385;
	add.s32 	%r1387, %r1386, 1;
	st.local.u32 	[%rd1+16], %r1387;
$L__BB1_202:
	ld.local.u32 	%r258, [%rd2+16];
	setp.lt.u32 	%p206, %r258, 2;
	@%p206 bra 	$L__BB1_204;
	ld.local.u32 	%r1388, [%rd2+12];
	setp.ne.s32 	%p207, %r258, 2;
	selp.s32 	%r1389, -1, 0, %p207;
	add.s32 	%r1390, %r258, %r1389;
	add.s32 	%r1391, %r1390, -1;
	shr.u32 	%r1392, %r1391, 1;
	add.s32 	%r1393, %r1388, %r1392;
	add.s32 	%r1394, %r1393, 1;
	st.local.u32 	[%rd2+12], %r1394;
$L__BB1_204:
	ld.local.u32 	%r259, [%rd1+16];
	setp.lt.u32 	%p208, %r259, 2;
	@%p208 bra 	$L__BB1_206;
	ld.local.u32 	%r1395, [%rd1+12];
	setp.ne.s32 	%p209, %r259, 2;
	selp.s32 	%r1396, -1, 0, %p209;
	add.s32 	%r1397, %r259, %r1396;
	add.s32 	%r1398, %r1397, -1;
	shr.u32 	%r1399, %r1398, 1;
	add.s32 	%r1400, %r1395, %r1399;
	add.s32 	%r1401, %r1400, 1;
	st.local.u32 	[%rd1+12], %r1401;
$L__BB1_206:
	ld.local.u32 	%r260, [%rd2+12];
	setp.lt.u32 	%p210, %r260, 2;
	@%p210 bra 	$L__BB1_208;
	ld.local.u32 	%r1402, [%rd2+8];
	setp.ne.s32 	%p211, %r260, 2;
	selp.s32 	%r1403, -1, 0, %p211;
	add.s32 	%r1404, %r260, %r1403;
	add.s32 	%r1405, %r1404, -1;
	shr.u32 	%r1406, %r1405, 1;
	add.s32 	%r1407, %r1402, %r1406;
	add.s32 	%r1408, %r1407, 1;
	st.local.u32 	[%rd2+8], %r1408;
$L__BB1_208:
	ld.local.u32 	%r261, [%rd1+12];
	setp.lt.u32 	%p212, %r261, 2;
	@%p212 bra 	$L__BB1_210;
	ld.local.u32 	%r1409, [%rd1+8];
	setp.ne.s32 	%p213, %r261, 2;
	selp.s32 	%r1410, -1, 0, %p213;
	add.s32 	%r1411, %r261, %r1410;
	add.s32 	%r1412, %r1411, -1;
	shr.u32 	%r1413, %r1412, 1;
	add.s32 	%r1414, %r1409, %r1413;
	add.s32 	%r1415, %r1414, 1;
	st.local.u32 	[%rd1+8], %r1415;
$L__BB1_210:
	ld.local.u32 	%r262, [%rd2+8];
	setp.lt.u32 	%p214, %r262, 2;
	@%p214 bra 	$L__BB1_212;
	ld.local.u32 	%r1416, [%rd2+4];
	setp.ne.s32 	%p215, %r262, 2;
	selp.s32 	%r1417, -1, 0, %p215;
	add.s32 	%r1418, %r262, %r1417;
	add.s32 	%r1419, %r1418, -1;
	shr.u32 	%r1420, %r1419, 1;
	add.s32 	%r1421, %r1416, %r1420;
	add.s32 	%r1422, %r1421, 1;
	st.local.u32 	[%rd2+4], %r1422;
$L__BB1_212:
	ld.local.u32 	%r263, [%rd1+8];
	setp.lt.u32 	%p216, %r263, 2;
	@%p216 bra 	$L__BB1_214;
	ld.local.u32 	%r1423, [%rd1+4];
	setp.ne.s32 	%p217, %r263, 2;
	selp.s32 	%r1424, -1, 0, %p217;
	add.s32 	%r1425, %r263, %r1424;
	add.s32 	%r1426, %r1425, -1;
	shr.u32 	%r1427, %r1426, 1;
	add.s32 	%r1428, %r1423, %r1427;
	add.s32 	%r1429, %r1428, 1;
	st.local.u32 	[%rd1+4], %r1429;
$L__BB1_214:
	ld.local.u32 	%r264, [%rd2+4];
	setp.lt.u32 	%p218, %r264, 2;
	@%p218 bra 	$L__BB1_216;
	ld.local.u32 	%r1430, [%rd2];
	setp.ne.s32 	%p219, %r264, 2;
	selp.s32 	%r1431, -1, 0, %p219;
	add.s32 	%r1432, %r264, %r1431;
	add.s32 	%r1433, %r1432, -1;
	shr.u32 	%r1434, %r1433, 1;
	add.s32 	%r1435, %r1430, %r1434;
	add.s32 	%r1436, %r1435, 1;
	st.local.u32 	[%rd2], %r1436;
$L__BB1_216:
	trap;
$L__BB1_217:
	ret;

}


// ===== COMPILED SASS (sm_100) =====

	.target	sm_100

	.elftype	@"ET_EXEC"


//--------------------- .note.nv.tkinfo           --------------------------
	.section	.note.nv.tkinfo,"",@"SHT_NOTE"
	.sectionflags	@"SHF_NOTE_NV_TKINFO"
	.tkinfo
        /*0018*/ 	.word	0x00000002
        /*0030*/ 	.string	""
        /*0030*/ 	.string	"ptxas"
        /*0030*/ 	.string	"Cuda compilation tools, release 13.0, V13.0.88"
        /*0030*/ 	.string	"Build cuda_13.0.r13.0/compiler.36424714_0"
        /*0030*/ 	.string	"-arch sm_100 -m 64 "



//--------------------- .note.nv.cuinfo           --------------------------
	.section	.note.nv.cuinfo,"",@"SHT_NOTE"
	.sectionflags	@"SHF_NOTE_NV_CUINFO"
        /*0018*/ 	.short	0x0002
        /*001a*/ 	.short	0x0064
        /*001c*/ 	.short	0x0082
	.zero		2


//--------------------- .nv.info                  --------------------------
	.section	.nv.info,"",@"SHT_CUDA_INFO"
	.align	4


	//----- nvinfo : EIATTR_REGCOUNT
	.align		4
        /*0000*/ 	.byte	0x04, 0x2f
        /*0002*/ 	.short	(.L_3 - .L_2)
	.align		4
.L_2:
        /*0004*/ 	.word	index@(_Z27password_xor_with_ipad_opadPcjPjS0_)
        /*0008*/ 	.word	0x00000010


	//----- nvinfo : EIATTR_FRAME_SIZE
	.align		4
.L_3:
        /*000c*/ 	.byte	0x04, 0x11
        /*000e*/ 	.short	(.L_5 - .L_4)
	.align		4
.L_4:
        /*0010*/ 	.word	index@(_Z27password_xor_with_ipad_opadPcjPjS0_)
        /*0014*/ 	.word	0x00000820


	//----- nvinfo : EIATTR_REGCOUNT
	.align		4
.L_5:
        /*0018*/ 	.byte	0x04, 0x2f
        /*001a*/ 	.short	(.L_7 - .L_6)
	.align		4
.L_6:
        /*001c*/ 	.word	index@(_Z18pbkdf2_hmac_sha256jPjS_S_S_)
        /*0020*/ 	.word	0x00000068


	//----- nvinfo : EIATTR_FRAME_SIZE
	.align		4
.L_7:
        /*0024*/ 	.byte	0x04, 0x11
        /*0026*/ 	.short	(.L_9 - .L_8)
	.align		4
.L_8:
        /*0028*/ 	.word	index@(_Z18pbkdf2_hmac_sha256jPjS_S_S_)
        /*002c*/ 	.word	0x00002510


	//----- nvinfo : EIATTR_MIN_STACK_SIZE
	.align		4
.L_9:
        /*0030*/ 	.byte	0x04, 0x12
        /*0032*/ 	.short	(.L_11 - .L_10)
	.align		4
.L_10:
        /*0034*/ 	.word	index@(_Z18pbkdf2_hmac_sha256jPjS_S_S_)
        /*0038*/ 	.word	0x00002510


	//----- nvinfo : EIATTR_MIN_STACK_SIZE
	.align		4
.L_11:
        /*003c*/ 	.byte	0x04, 0x12
        /*003e*/ 	.short	(.L_13 - .L_12)
	.align		4
.L_12:
        /*0040*/ 	.word	index@(_Z27password_xor_with_ipad_opadPcjPjS0_)
        /*0044*/ 	.word	0x00000820
.L_13:


//--------------------- .nv.compat                --------------------------
	.section	.nv.compat,"",@"SHT_CUDA_COMPAT_INFO"
	.align	4
        /*0000*/ 	.byte	0x02, 0x09, 0x00, 0x00, 0x02, 0x02, 0x01, 0x00, 0x02, 0x05, 0x05, 0x00, 0x03, 0x07, 0x01, 0x01
        /*0010*/ 	.byte	0x02, 0x03, 0x00, 0x00, 0x02, 0x06, 0x01, 0x00, 0x04, 0x0b, 0x08, 0x00, 0x09, 0x00, 0x00, 0x00
        /*0020*/ 	.byte	0x00, 0x00, 0x00, 0x00


//--------------------- .nv.info._Z18pbkdf2_hmac_sha256jPjS_S_S_ --------------------------
	.section	.nv.info._Z18pbkdf2_hmac_sha256jPjS_S_S_,"",@"SHT_CUDA_INFO"
	.sectionflags	@""
	.align	4


	//----- nvinfo : EIATTR_CUDA_API_VERSION
	.align		4
        /*0000*/ 	.byte	0x04, 0x37
        /*0002*/ 	.short	(.L_15 - .L_14)
.L_14:
        /*0004*/ 	.word	0x00000082


	//----- nvinfo : EIATTR_KPARAM_INFO
	.align		4
.L_15:
        /*0008*/ 	.byte	0x04, 0x17
        /*000a*/ 	.short	(.L_17 - .L_16)
.L_16:
        /*000c*/ 	.word	0x00000000
        /*0010*/ 	.short	0x0004
        /*0012*/ 	.short	0x0020
        /*0014*/ 	.byte	0x00, 0xf5, 0x21, 0x00


	//----- nvinfo : EIATTR_KPARAM_INFO
	.align		4
.L_17:
        /*0018*/ 	.byte	0x04, 0x17
        /*001a*/ 	.short	(.L_19 - .L_18)
.L_18:
        /*001c*/ 	.word	0x00000000
        /*0020*/ 	.short	0x0003
        /*0022*/ 	.short	0x0018
        /*0024*/ 	.byte	0x00, 0xf5, 0x21, 0x00


	//----- nvinfo : EIATTR_KPARAM_INFO
	.align		4
.L_19:
        /*0028*/ 	.byte	0x04, 0x17
        /*002a*/ 	.short	(.L_21 - .L_20)
.L_20:
        /*002c*/ 	.word	0x00000000
        /*0030*/ 	.short	0x0002
        /*0032*/ 	.short	0x0010
        /*0034*/ 	.byte	0x00, 0xf5, 0x21, 0x00


	//----- nvinfo : EIATTR_KPARAM_INFO
	.align		4
.L_21:
        /*0038*/ 	.byte	0x04, 0x17
        /*003a*/ 	.short	(.L_23 - .L_22)
.L_22:
        /*003c*/ 	.word	0x00000000
        /*0040*/ 	.short	0x0001
        /*0042*/ 	.short	0x0008
        /*0044*/ 	.byte	0x00, 0xf5, 0x21, 0x00


	//----- nvinfo : EIATTR_KPARAM_INFO
	.align		4
.L_23:
        /*0048*/ 	.byte	0x04, 0x17
        /*004a*/ 	.short	(.L_25 - .L_24)
.L_24:
        /*004c*/ 	.word	0x00000000
        /*0050*/ 	.short	0x0000
        /*0052*/ 	.short	0x0000
        /*0054*/ 	.byte	0x00, 0xf0, 0x11, 0x00


	//----- nvinfo : EIATTR_SPARSE_MMA_MASK
	.align		4
.L_25:
        /*0058*/ 	.byte	0x03, 0x50
        /*005a*/ 	.short	0x0000


	//----- nvinfo : EIATTR_MAXREG_COUNT
	.align		4
        /*005c*/ 	.byte	0x03, 0x1b
        /*005e*/ 	.short	0x00ff


	//----- nvinfo : EIATTR_NUM_BARRIERS
	.align		4
        /*0060*/ 	.byte	0x02, 0x4c
        /*0062*/ 	.byte	0x01
	.zero		1


	//----- nvinfo : EIATTR_EXTERNS
	.align		4
        /*0064*/ 	.byte	0x04, 0x0f
        /*0066*/ 	.short	(.L_27 - .L_26)


	//   ....[0]....
	.align		4
.L_26:
        /*0068*/ 	.word	index@(vprintf)


	//----- nvinfo : EIATTR_MERCURY_ISA_VERSION
	.align		4
.L_27:
        /*006c*/ 	.byte	0x03, 0x5f
        /*006e*/ 	.short	0x0101


	//----- nvinfo : EIATTR_VRC_CTA_INIT_COUNT
	.align		4
        /*0070*/ 	.byte	0x02, 0x4a
	.zero		1
	.zero		1


	//----- nvinfo : EIATTR_SYSCALL_OFFSETS
	.align		4
        /*0074*/ 	.byte	0x04, 0x46
        /*0076*/ 	.short	(.L_29 - .L_28)


	//   ....[0]....
.L_28:
        /*0078*/ 	.word	0x00000100


	//----- nvinfo : EIATTR_EXIT_INSTR_OFFSETS
	.align		4
.L_29:
        /*007c*/ 	.byte	0x04, 0x1c
        /*007e*/ 	.short	(.L_31 - .L_30)


	//   ....[0]....
.L_30:
        /*0080*/ 	.word	0x00000040


	//----- nvinfo : EIATTR_CRS_STACK_SIZE
	.align		4
.L_31:
        /*0084*/ 	.byte	0x04, 0x1e
        /*0086*/ 	.short	(.L_33 - .L_32)
.L_32:
        /*0088*/ 	.word	0x00000000


	//----- nvinfo : EIATTR_CBANK_PARAM_SIZE
	.align		4
.L_33:
        /*008c*/ 	.byte	0x03, 0x19
        /*008e*/ 	.short	0x0028


	//----- nvinfo : EIATTR_PARAM_CBANK
	.align		4
        /*0090*/ 	.byte	0x04, 0x0a
        /*0092*/ 	.short	(.L_35 - .L_34)
	.align		4
.L_34:
        /*0094*/ 	.word	index@(.nv.constant0._Z18pbkdf2_hmac_sha256jPjS_S_S_)
        /*0098*/ 	.short	0x0380
        /*009a*/ 	.short	0x0028


	//----- nvinfo : EIATTR_SW_WAR
	.align		4
.L_35:
        /*009c*/ 	.byte	0x04, 0x36
        /*009e*/ 	.short	(.L_37 - .L_36)
.L_36:
        /*00a0*/ 	.word	0x00000008
.L_37:


//--------------------- .nv.info._Z27password_xor_with_ipad_opadPcjPjS0_ --------------------------
	.section	.nv.info._Z27password_xor_with_ipad_opadPcjPjS0_,"",@"SHT_CUDA_INFO"
	.sectionflags	@""
	.align	4


	//----- nvinfo : EIATTR_CUDA_API_VERSION
	.align		4
        /*0000*/ 	.byte	0x04, 0x37
        /*0002*/ 	.short	(.L_39 - .L_38)
.L_38:
        /*0004*/ 	.word	0x00000082


	//----- nvinfo : EIATTR_KPARAM_INFO
	.align		4
.L_39:
        /*0008*/ 	.byte	0x04, 0x17
        /*000a*/ 	.short	(.L_41 - .L_40)
.L_40:
        /*000c*/ 	.word	0x00000000
        /*0010*/ 	.short	0x0003
        /*0012*/ 	.short	0x0018
        /*0014*/ 	.byte	0x00, 0xf5, 0x21, 0x00


	//----- nvinfo : EIATTR_KPARAM_INFO
	.align		4
.L_41:
        /*0018*/ 	.byte	0x04, 0x17
        /*001a*/ 	.short	(.L_43 - .L_42)
.L_42:
        /*001c*/ 	.word	0x00000000
        /*0020*/ 	.short	0x0002
        /*0022*/ 	.short	0x0010
        /*0024*/ 	.byte	0x00, 0xf5, 0x21, 0x00


	//----- nvinfo : EIATTR_KPARAM_INFO
	.align		4
.L_43:
        /*0028*/ 	.byte	0x04, 0x17
        /*002a*/ 	.short	(.L_45 - .L_44)
.L_44:
        /*002c*/ 	.word	0x00000000
        /*0030*/ 	.short	0x0001
        /*0032*/ 	.short	0x0008
        /*0034*/ 	.byte	0x00, 0xf0, 0x11, 0x00


	//----- nvinfo : EIATTR_KPARAM_INFO
	.align		4
.L_45:
        /*0038*/ 	.byte	0x04, 0x17
        /*003a*/ 	.short	(.L_47 - .L_46)
.L_46:
        /*003c*/ 	.word	0x00000000
        /*0040*/ 	.short	0x0000
        /*0042*/ 	.short	0x0000
        /*0044*/ 	.byte	0x00, 0xf5, 0x21, 0x00


	//----- nvinfo : EIATTR_SPARSE_MMA_MASK
	.align		4
.L_47:
        /*0048*/ 	.byte	0x03, 0x50
        /*004a*/ 	.short	0x0000


	//----- nvinfo : EIATTR_MAXREG_COUNT
	.align		4
        /*004c*/ 	.byte	0x03, 0x1b
        /*004e*/ 	.short	0x00ff


	//----- nvinfo : EIATTR_NUM_BARRIERS
	.align		4
        /*0050*/ 	.byte	0x02, 0x4c
        /*0052*/ 	.byte	0x01
	.zero		1


	//----- nvinfo : EIATTR_MERCURY_ISA_VERSION
	.align		4
        /*0054*/ 	.byte	0x03, 0x5f
        /*0056*/ 	.short	0x0101


	//----- nvinfo : EIATTR_VRC_CTA_INIT_COUNT
	.align		4
        /*0058*/ 	.byte	0x02, 0x4a
	.zero		1
	.zero		1


	//----- nvinfo : EIATTR_EXIT_INSTR_OFFSETS
	.align		4
        /*005c*/ 	.byte	0x04, 0x1c
        /*005e*/ 	.short	(.L_49 - .L_48)


	//   ....[0]....
.L_48:
        /*0060*/ 	.word	0x000012c0


	//----- nvinfo : EIATTR_CBANK_PARAM_SIZE
	.align		4
.L_49:
        /*0064*/ 	.byte	0x03, 0x19
        /*0066*/ 	.short	0x0020


	//----- nvinfo : EIATTR_PARAM_CBANK
	.align		4
        /*0068*/ 	.byte	0x04, 0x0a
        /*006a*/ 	.short	(.L_51 - .L_50)
	.align		4
.L_50:
        /*006c*/ 	.word	index@(.nv.constant0._Z27password_xor_with_ipad_opadPcjPjS0_)
        /*0070*/ 	.short	0x0380
        /*0072*/ 	.short	0x0020


	//----- nvinfo : EIATTR_SW_WAR
	.align		4
.L_51:
        /*0074*/ 	.byte	0x04, 0x36
        /*0076*/ 	.short	(.L_53 - .L_52)
.L_52:
        /*0078*/ 	.word	0x00000008
.L_53:


//--------------------- .nv.callgraph             --------------------------
	.section	.nv.callgraph,"",@"SHT_CUDA_CALLGRAPH"
	.align	4
	.sectionentsize	8
	.align		4
        /*0000*/ 	.word	0x00000000
	.align		4
        /*0004*/ 	.word	0xffffffff
	.align		4
        /*0008*/ 	.word	index@(_Z18pbkdf2_hmac_sha256jPjS_S_S_)
	.align		4
        /*000c*/ 	.word	index@(vprintf)
	.align		4
        /*0010*/ 	.word	0x00000000
	.align		4
        /*0014*/ 	.word	0xfffffffe
	.align		4
        /*0018*/ 	.word	0x00000000
	.align		4
        /*001c*/ 	.word	0xfffffffd
	.align		4
        /*0020*/ 	.word	0x00000000
	.align		4
        /*0024*/ 	.word	0xfffffffc


//--------------------- .nv.constant4             --------------------------
	.section	.nv.constant4,"a",@progbits
	.align	8
	.align		8
.nv.constant4:
        /*0000*/ 	.dword	vprintf
	.align		8
        /*0008*/ 	.dword	$str


//--------------------- .nv.constant3             --------------------------
	.section	.nv.constant3,"a",@progbits
	.align	4
.nv.constant3:
	.type		round_consts,@object
	.size		round_consts,(.L_0 - round_consts)
round_consts:
        /*0000*/ 	.byte	0x98, 0x2f, 0x8a, 0x42, 0x91, 0x44, 0x37, 0x71, 0xcf, 0xfb, 0xc0, 0xb5, 0xa5, 0xdb, 0xb5, 0xe9
        /* <DEDUP_REMOVED lines=15> */
.L_0:


//--------------------- .text._Z18pbkdf2_hmac_sha256jPjS_S_S_ --------------------------
	.section	.text._Z18pbkdf2_hmac_sha256jPjS_S_S_,"ax",@progbits
	.align	128
        .global         _Z18pbkdf2_hmac_sha256jPjS_S_S_
        .type           _Z18pbkdf2_hmac_sha256jPjS_S_S_,@function
        .size           _Z18pbkdf2_hmac_sha256jPjS_S_S_,(.L_x_75 - _Z18pbkdf2_hmac_sha256jPjS_S_S_)
        .other          _Z18pbkdf2_hmac_sha256jPjS_S_S_,@"STO_CUDA_ENTRY STV_DEFAULT"
_Z18pbkdf2_hmac_sha256jPjS_S_S_:
.text._Z18pbkdf2_hmac_sha256jPjS_S_S_:
[----:B------:R-:W0:Y:S01]  /*0000*/  LDC R1, c[0x0][0x37c] ;  /* 0x0000df00ff017b82 */ /* 0x000e220000000800 */
[----:B------:R-:W1:Y:S01]  /*0010*/  LDCU UR4, c[0x0][0x380] ;  /* 0x00007000ff0477ac */ /* 0x000e620008000800 */
[----:B0-----:R-:W-:Y:S01]  /*0020*/  VIADD R1, R1, 0xffffdaf0 ;  /* 0xffffdaf001017836 */ /* 0x001fe20000000000 */
[----:B-1----:R-:W-:-:S13]  /*0030*/  ISETP.NE.AND P0, PT, RZ, UR4, PT ;  /* 0x00000004ff007c0c */ /* 0x002fda000bf05270 */
[----:B------:R-:W-:Y:S05]  /*0040*/  @!P0 EXIT ;  /* 0x000000000000894d */ /* 0x000fea0003800000 */
[----:B------:R-:W0:Y:S01]  /*0050*/  LDC R6, c[0x0][0x2f8] ;  /* 0x0000be00ff067b82 */ /* 0x000e220000000800 */
[----:B------:R-:W-:Y:S01]  /*0060*/  MOV R0, 0x0 ;  /* 0x0000000000007802 */ /* 0x000fe20000000f00 */
[----:B------:R1:W-:Y:S01]  /*0070*/  STL [R1+0x2500], RZ ;  /* 0x002500ff01007387 */ /* 0x0003e20000100800 */
[----:B------:R-:W2:Y:S01]  /*0080*/  LDCU.64 UR6, c[0x4][0x8] ;  /* 0x01000100ff0677ac */ /* 0x000ea20008000a00 */
[----:B------:R-:W3:Y:S04]  /*0090*/  LDCU UR4, c[0x0][0x2fc] ;  /* 0x00005f80ff0477ac */ /* 0x000ee80008000800 */
[----:B------:R1:W4:Y:S01]  /*00a0*/  LDC.64 R2, c[0x4][R0] ;  /* 0x0100000000027b82 */ /* 0x0003220000000a00 */
[----:B--2---:R-:W-:Y:S02]  /*00b0*/  IMAD.U32 R4, RZ, RZ, UR6 ;  /* 0x00000006ff047e24 */ /* 0x004fe4000f8e00ff */
[----:B------:R-:W-:Y:S01]  /*00c0*/  IMAD.U32 R5, RZ, RZ, UR7 ;  /* 0x00000007ff057e24 */ /* 0x000fe2000f8e00ff */
[----:B0-----:R-:W-:-:S04]  /*00d0*/  IADD3 R6, P0, P1, R1, 0x2500, R6 ;  /* 0x0000250001067810 */ /* 0x001fc8000791e006 */
[----:B-1-3--:R-:W-:-:S09]  /*00e0*/  IADD3.X R7, PT, PT, RZ, UR4, RZ, P0, P1 ;  /* 0x00000004ff077c10 */ /* 0x00afd200087e24ff */
[----:B------:R-:W-:-:S07]  /*00f0*/  LEPC R20, `(.L_x_0) ;  /* 0x000000001014794e */ /* 0x000fce0000000000 */
[----:B----4-:R-:W-:Y:S05]  /*0100*/  CALL.ABS.NOINC R2 ;  /* 0x0000000002007343 */ /* 0x010fea0003c00000 */
.L_x_0:
[----:B------:R-:W0:Y:S01]  /*0110*/  S2R R0, SR_TID.X ;  /* 0x0000000000007919 */ /* 0x000e220000002100 */
[----:B------:R-:W0:Y:S01]  /*0120*/  S2UR UR4, SR_CTAID.X ;  /* 0x00000000000479c3 */ /* 0x000e220000002500 */
[----:B------:R-:W-:Y:S02]  /*0130*/  VIADD R4, R1, 0xcf8 ;  /* 0x00000cf801047836 */ /* 0x000fe40000000000 */
[----:B------:R-:W-:-:S05]  /*0140*/  IMAD.MOV.U32 R2, RZ, RZ, RZ ;  /* 0x000000ffff027224 */ /* 0x000fca00078e00ff */
[----:B------:R-:W0:Y:S02]  /*0150*/  LDC R5, c[0x0][0x360] ;  /* 0x0000d800ff057b82 */ /* 0x000e240000000800 */
[----:B0-----:R-:W-:-:S05]  /*0160*/  IMAD R0, R5, UR4, R0 ;  /* 0x0000000405007c24 */ /* 0x001fca000f8e0200 */
[C---:B------:R-:W-:Y:S02]  /*0170*/  ISETP.GT.AND P0, PT, R0.reuse, 0x1ff, PT ;  /* 0x000001ff0000780c */ /* 0x040fe40003f04270 */
[C---:B------:R-:W-:Y:S02]  /*0180*/  ISETP.GT.AND P1, PT, R0.reuse, 0xff, PT ;  /* 0x000000ff0000780c */ /* 0x040fe40003f24270 */
[----:B------:R-:W-:-:S09]  /*0190*/  ISETP.GT.AND P2, PT, R0, 0x3ff, PT ;  /* 0x000003ff0000780c */ /* 0x000fd20003f44270 */
[----:B------:R-:W-:Y:S05]  /*01a0*/  @P0 BRA `(.L_x_1) ;  /* 0x0000000000200947 */ /* 0x000fea0003800000 */
[----:B------:R-:W0:Y:S01]  /*01b0*/  LDCU UR4, c[0x0][0x370] ;  /* 0x00006e00ff0477ac */ /* 0x000e220008000800 */
[----:B------:R-:W-:Y:S02]  /*01c0*/  IMAD.MOV.U32 R6, RZ, RZ, R0 ;  /* 0x000000ffff067224 */ /* 0x000fe400078e0000 */
[----:B0-----:R-:W-:-:S07]  /*01d0*/  IMAD R3, R5, UR4, RZ ;  /* 0x0000000405037c24 */ /* 0x001fce000f8e02ff */
.L_x_2:
[----:B------:R-:W-:Y:S01]  /*01e0*/  IMAD.IADD R6, R3, 0x1, R6 ;  /* 0x0000000103067824 */ /* 0x000fe200078e0206 */
[----:B------:R-:W-:Y:S05]  /*01f0*/  WARPSYNC.ALL ;  /* 0x0000000000007948 */ /* 0x000fea0003800000 */
[----:B------:R-:W-:Y:S01]  /*0200*/  BAR.SYNC.DEFER_BLOCKING 0x0 ;  /* 0x0000000000007b1d */ /* 0x000fe20000010000 */
[----:B------:R-:W-:-:S13]  /*0210*/  ISETP.GE.AND P0, PT, R6, 0x200, PT ;  /* 0x000002000600780c */ /* 0x000fda0003f06270 */
[----:B------:R-:W-:Y:S05]  /*0220*/  @!P0 BRA `(.L_x_2) ;  /* 0xfffffffc00ec8947 */ /* 0x000fea000383ffff */
.L_x_1:
[----:B------:R-:W-:Y:S05]  /*0230*/  @P1 BRA `(.L_x_3) ;  /* 0x0000000000201947 */ /* 0x000fea0003800000 */
[----:B------:R-:W0:Y:S01]  /*0240*/  LDCU UR4, c[0x0][0x370] ;  /* 0x00006e00ff0477ac */ /* 0x000e220008000800 */
[----:B------:R-:W-:Y:S02]  /*0250*/  IMAD.MOV.U32 R6, RZ, RZ, R0 ;  /* 0x000000ffff067224 */ /* 0x000fe400078e0000 */
[----:B0-----:R-:W-:-:S07]  /*0260*/  IMAD R3, R5, UR4, RZ ;  /* 0x0000000405037c24 */ /* 0x001fce000f8e02ff */
.L_x_4:
[----:B------:R-:W-:Y:S01]  /*0270*/  IADD3 R6, PT, PT, R3, R6, RZ ;  /* 0x0000000603067210 */ /* 0x000fe20007ffe0ff */
[----:B------:R-:W-:Y:S05]  /*0280*/  WARPSYNC.ALL ;  /* 0x0000000000007948 */ /* 0x000fea0003800000 */
[----:B------:R-:W-:Y:S01]  /*0290*/  BAR.SYNC.DEFER_BLOCKING 0x0 ;  /* 0x0000000000007b1d */ /* 0x000fe20000010000 */
[----:B------:R-:W-:-:S13]  /*02a0*/  ISETP.GE.AND P0, PT, R6, 0x100, PT ;  /* 0x000001000600780c */ /* 0x000fda0003f06270 */
[----:B------:R-:W-:Y:S05]  /*02b0*/  @!P0 BRA `(.L_x_4) ;  /* 0xfffffffc00ec8947 */ /* 0x000fea000383ffff */
.L_x_3:
[----:B------:R-:W-:Y:S05]  /*02c0*/  @P2 BRA `(.L_x_5) ;  /* 0x00000000001c2947 */ /* 0x000fea0003800000 */
[----:B------:R-:W0:Y:S02]  /*02d0*/  LDCU UR4, c[0x0][0x370] ;  /* 0x00006e00ff0477ac */ /* 0x000e240008000800 */
[----:B0-----:R-:W-:-:S07]  /*02e0*/  IMAD R3, R5, UR4, RZ ;  /* 0x0000000405037c24 */ /* 0x001fce000f8e02ff */
.L_x_6:
[----:B------:R-:W-:Y:S01]  /*02f0*/  IMAD.IADD R0, R3, 0x1, R0 ;  /* 0x0000000103007824 */ /* 0x000fe200078e0200 */
[----:B------:R-:W-:Y:S05]  /*0300*/  WARPSYNC.ALL ;  /* 0x0000000000007948 */ /* 0x000fea0003800000 */
[----:B------:R-:W-:Y:S01]  /*0310*/  BAR.SYNC.DEFER_BLOCKING 0x0 ;  /* 0x0000000000007b1d */ /* 0x000fe20000010000 */
[----:B------:R-:W-:-:S13]  /*0320*/  ISETP.GE.AND P0, PT, R0, 0x400, PT ;  /* 0x000004000000780c */ /* 0x000fda0003f06270 */
[----:B------:R-:W-:Y:S05]  /*0330*/  @!P0 BRA `(.L_x_6) ;  /* 0xfffffffc00ec8947 */ /* 0x000fea000383ffff */
.L_x_5:
[----:B------:R0:W-:Y:S01]  /*0340*/  STL.128 [R1], RZ ;  /* 0x000000ff01007387 */ /* 0x0001e20000100c00 */
[----:B------:R-:W-:Y:S01]  /*0350*/  HFMA2 R88, -RZ, RZ, 0, 0 ;  /* 0x00000000ff587431 */ /* 0x000fe200000001ff */
[----:B------:R-:W-:Y:S01]  /*0360*/  BSSY.RECONVERGENT B0, `(.L_x_7) ;  /* 0x000059c000007945 */ /* 0x000fe20003800200 */
[----:B------:R-:W-:Y:S01]  /*0370*/  IMAD.MOV.U32 R90, RZ, RZ, RZ ;  /* 0x000000ffff5a7224 */ /* 0x000fe200078e00ff */
[----:B------:R0:W-:Y:S01]  /*0380*/  STL.128 [R1+0x10], RZ ;  /* 0x000010ff01007387 */ /* 0x0001e20000100c00 */
[----:B------:R-:W-:Y:S01]  /*0390*/  CS2R R84, SRZ ;  /* 0x0000000000547805 */ /* 0x000fe2000001ff00 */
[----:B------:R-:W-:Y:S01]  /*03a0*/  IMAD.MOV.U32 R86, RZ, RZ, RZ ;  /* 0x000000ffff567224 */ /* 0x000fe200078e00ff */
[----:B------:R-:W-:Y:S01]  /*03b0*/  CS2R R80, SRZ ;  /* 0x0000000000507805 */ /* 0x000fe2000001ff00 */
[----:B------:R0:W-:Y:S01]  /*03c0*/  STL.128 [R1+0x20], RZ ;  /* 0x000020ff01007387 */ /* 0x0001e20000100c00 */
[----:B------:R-:W-:Y:S01]  /*03d0*/  IMAD.MOV.U32 R79, RZ, RZ, RZ ;  /* 0x000000ffff4f7224 */ /* 0x000fe200078e00ff */
[----:B------:R-:W-:-:S02]  /*03e0*/  CS2R R72, SRZ ;  /* 0x0000000000487805 */ /* 0x000fc4000001ff00 */
[----:B------:R-:W-:Y:S01]  /*03f0*/  CS2R R54, SRZ ;  /* 0x0000000000367805 */ /* 0x000fe2000001ff00 */
[----:B------:R0:W-:Y:S01]  /*0400*/  STL.128 [R1+0x30], RZ ;  /* 0x000030ff01007387 */ /* 0x0001e20000100c00 */
[----:B------:R-:W-:Y:S01]  /*0410*/  CS2R R74, SRZ ;  /* 0x00000000004a7805 */ /* 0x000fe2000001ff00 */
[----:B------:R-:W-:Y:S01]  /*0420*/  IMAD.MOV.U32 R94, RZ, RZ, RZ ;  /* 0x000000ffff5e7224 */ /* 0x000fe200078e00ff */
[----:B------:R-:W-:Y:S01]  /*0430*/  CS2R R82, SRZ ;  /* 0x0000000000527805 */ /* 0x000fe2000001ff00 */
[----:B------:R0:W-:Y:S01]  /*0440*/  STL.128 [R1+0x40], RZ ;  /* 0x000040ff01007387 */ /* 0x0001e20000100c00 */
[----:B------:R-:W-:Y:S01]  /*0450*/  IMAD.MOV.U32 R3, RZ, RZ, RZ ;  /* 0x000000ffff037224 */ /* 0x000fe200078e00ff */
[----:B------:R-:W-:Y:S01]  /*0460*/  CS2R R6, SRZ ;  /* 0x0000000000067805 */ /* 0x000fe2000001ff00 */
[----:B------:R-:W-:Y:S01]  /*0470*/  IMAD.MOV.U32 R5, RZ, RZ, RZ ;  /* 0x000000ffff057224 */ /* 0x000fe200078e00ff */
        /* <DEDUP_REMOVED lines=10> */
[----:B------:R-:W-:-:S02]  /*0520*/  CS2R R20, SRZ ;  /* 0x0000000000147805 */ /* 0x000fc4000001ff00 */
[----:B------:R0:W-:Y:S04]  /*0530*/  STL.128 [R1+0x80], RZ ;  /* 0x000080ff01007387 */ /* 0x0001e80000100c00 */
        /* <DEDUP_REMOVED lines=702> */
[----:B------:R0:W-:Y:S02]  /*3120*/  STL.128 [R1+0xc70], RZ ;  /* 0x000c70ff01007387 */ /* 0x0001e40000100c00 */
.L_x_70:
[----:B------:R-:W2:Y:S04]  /*3130*/  LDL.128 R24, [R4+-0x798] ;  /* 0xfff8680004187983 */ /* 0x000ea80000100c00 */
[----:B------:R-:W2:Y:S04]  /*3140*/  LDL.128 R28, [R4+-0x7c8] ;  /* 0xfff83800041c7983 */ /* 0x000ea80000100c00 */
[----:B------:R-:W3:Y:S04]  /*3150*/  LDL.128 R32, [R4+-0x7b8] ;  /* 0xfff8480004207983 */ /* 0x000ee80000100c00 */
[----:B------:R-:W4:Y:S04]  /*3160*/  LDL.128 R8, [R4+-0x3f8] ;  /* 0xfffc080004087983 */ /* 0x000f280000100c00 */
[----:B------:R-:W5:Y:S04]  /*3170*/  LDL.128 R36, [R4+-0x788] ;  /* 0xfff8780004247983 */ /* 0x000f680000100c00 */
[----:B------:R-:W5:Y:S04]  /*3180*/  LDL.128 R40, [R4+-0x7a8] ;  /* 0xfff8580004287983 */ /* 0x000f680000100c00 */
[----:B------:R-:W5:Y:S04]  /*3190*/  LDL.128 R56, [R4+-0x3e8] ;  /* 0xfffc180004387983 */ /* 0x000f680000100c00 */
[----:B------:R-:W5:Y:S04]  /*31a0*/  LDL.128 R64, [R4+-0x3d8] ;  /* 0xfffc280004407983 */ /* 0x000f680000100c00 */
[----:B------:R-:W5:Y:S04]  /*31b0*/  LDL.128 R60, [R4+-0x3a8] ;  /* 0xfffc5800043c7983 */ /* 0x000f680000100c00 */
[----:B------:R-:W5:Y:S04]  /*31c0*/  LDL.128 R44, [R4+-0x128] ;  /* 0xfffed800042c7983 */ /* 0x000f680000100c00 */
[----:B------:R-:W5:Y:S04]  /*31d0*/  LDL.128 R48, [R4+-0x398] ;  /* 0xfffc680004307983 */ /* 0x000f680000100c00 */
[----:B------:R-:W5:Y:S01]  /*31e0*/  LDL.128 R68, [R4+-0x178] ;  /* 0xfffe880004447983 */ /* 0x000f620000100c00 */
[----:B--2---:R-:W-:-:S02]  /*31f0*/  IMAD.IADD R12, R25, 0x1, R30 ;  /* 0x00000001190c7824 */ /* 0x004fc400078e021e */
[----:B------:R-:W-:Y:S02]  /*3200*/  IMAD.IADD R14, R26, 0x1, R31 ;  /* 0x000000011a0e7824 */ /* 0x000fe400078e021f */
[----:B---3--:R-:W-:Y:S01]  /*3210*/  IMAD.IADD R15, R27, 0x1, R32 ;  /* 0x000000011b0f7824 */ /* 0x008fe200078e0220 */
[----:B------:R-:W-:Y:S02]  /*3220*/  LOP3.LUT R13, R12, 0x1, RZ, 0xc0, !PT ;  /* 0x000000010c0d7812 */ /* 0x000fe400078ec0ff */
[----:B------:R-:W-:Y:S02]  /*3230*/  LOP3.LUT R14, R14, 0x1, RZ, 0xc0, !PT ;  /* 0x000000010e0e7812 */ /* 0x000fe400078ec0ff */
[----:B------:R-:W-:Y:S02]  /*3240*/  LOP3.LUT R15, R15, 0x1, RZ, 0xc0, !PT ;  /* 0x000000010f0f7812 */ /* 0x000fe400078ec0ff */
[----:B----4-:R-:W-:Y:S02]  /*3250*/  IADD3 R76, PT, PT, R13, R8, R20 ;  /* 0x000000080d4c7210 */ /* 0x010fe40007ffe014 */
[----:B------:R-:W-:-:S02]  /*3260*/  IADD3 R77, PT, PT, R14, R9, R21 ;  /* 0x000000090e4d7210 */ /* 0x000fc40007ffe015 */
[----:B------:R-:W-:Y:S02]  /*3270*/  IADD3 R78, PT, PT, R15, R10, R22 ;  /* 0x0000000a0f4e7210 */ /* 0x000fe40007ffe016 */
[----:B------:R-:W5:Y:S02]  /*3280*/  LDL.128 R20, [R4+-0x7f8] ;  /* 0xfff8080004147983 */ /* 0x000f640000100c00 */
[----:B-----5:R-:W-:Y:S02]  /*3290*/  IADD3 R8, PT, PT, R21, R34, R37 ;  /* 0x0000002215087210 */ /* 0x020fe40007ffe025 */
[----:B------:R-:W-:Y:S02]  /*32a0*/  IADD3 R10, PT, PT, R22, R35, R38 ;  /* 0x00000023160a7210 */ /* 0x000fe40007ffe026 */
[----:B------:R-:W-:Y:S02]  /*32b0*/  IADD3 R12, PT, PT, R23, R40, R39 ;  /* 0x00000028170c7210 */ /* 0x000fe40007ffe027 */
[----:B------:R-:W-:-:S02]  /*32c0*/  LOP3.LUT R9, R8, 0x1, RZ, 0xc0, !PT ;  /* 0x0000000108097812 */ /* 0x000fc400078ec0ff */
[----:B------:R-:W-:Y:S02]  /*32d0*/  LOP3.LUT R10, R10, 0x1, RZ, 0xc0, !PT ;  /* 0x000000010a0a7812 */ /* 0x000fe400078ec0ff */
[----:B------:R-:W-:Y:S02]  /*32e0*/  LOP3.LUT R13, R12, 0x1, RZ, 0xc0, !PT ;  /* 0x000000010c0d7812 */ /* 0x000fe400078ec0ff */
[----:B------:R-:W-:Y:S02]  /*32f0*/  IADD3 R8, PT, PT, R9, R56, R16 ;  /* 0x0000003809087210 */ /* 0x000fe40007ffe010 */
[----:B------:R-:W-:Y:S02]  /*3300*/  IADD3 R9, PT, PT, R10, R57, R17 ;  /* 0x000000390a097210 */ /* 0x000fe40007ffe011 */
[----:B------:R-:W-:Y:S02]  /*3310*/  IADD3 R10, PT, PT, R13, R58, R18 ;  /* 0x0000003a0d0a7210 */ /* 0x000fe40007ffe012 */
[----:B------:R-:W2:Y:S01]  /*3320*/  LDL.128 R16, [R4+-0x7e8] ;  /* 0xfff8180004107983 */ /* 0x000ea20000100c00 */
[----:B------:R-:W-:-:S03]  /*3330*/  IADD3 R56, PT, PT, R20, R33, R36 ;  /* 0x0000002114387210 */ /* 0x000fc60007ffe024 */
[----:B------:R-:W3:Y:S01]  /*3340*/  LDL.128 R12, [R4+-0x118] ;  /* 0xfffee800040c7983 */ /* 0x000ee20000100c00 */
[----:B------:R-:W-:-:S04]  /*3350*/  LOP3.LUT R56, R56, 0x1, RZ, 0xc0, !PT ;  /* 0x0000000138387812 */ /* 0x000fc800078ec0ff */
[----:B------:R-:W-:Y:S02]  /*3360*/  IADD3 R97, PT, PT, R56, R11, R96 ;  /* 0x0000000b38617210 */ /* 0x000fe40007ffe060 */
[----:B--2---:R-:W-:-:S04]  /*3370*/  IADD3 R11, PT, PT, R16, R41, R20 ;  /* 0x00000029100b7210 */ /* 0x004fc80007ffe014 */
[----:B------:R-:W-:-:S04]  /*3380*/  LOP3.LUT R11, R11, 0x1, RZ, 0xc0, !PT ;  /* 0x000000010b0b7812 */ /* 0x000fc800078ec0ff */
[----:B------:R-:W-:Y:S02]  /*3390*/  IADD3 R59, PT, PT, R11, R59, R92 ;  /* 0x0000003b0b3b7210 */ /* 0x000fe40007ffe05c */
[----:B------:R-:W-:-:S04]  /*33a0*/  IADD3 R11, PT, PT, R17, R42, R21 ;  /* 0x0000002a110b7210 */ /* 0x000fc80007ffe015 */
[----:B------:R-:W-:-:S04]  /*33b0*/  LOP3.LUT R11, R11, 0x1, RZ, 0xc0, !PT ;  /* 0x000000010b0b7812 */ /* 0x000fc800078ec0ff */
[----:B------:R-:W-:Y:S02]  /*33c0*/  IADD3 R64, PT, PT, R11, R64, R52 ;  /* 0x000000400b407210 */ /* 0x000fe40007ffe034 */
[----:B------:R-:W-:-:S04]  /*33d0*/  IADD3 R11, PT, PT, R18, R43, R22 ;  /* 0x0000002b120b7210 */ /* 0x000fc80007ffe016 */
[----:B------:R-:W-:Y:S02]  /*33e0*/  LOP3.LUT R52, R11, 0x1, RZ, 0xc0, !PT ;  /* 0x000000010b347812 */ /* 0x000fe400078ec0ff */
[----:B------:R-:W-:-:S04]  /*33f0*/  IADD3 R11, PT, PT, R19, R24, R23 ;  /* 0x00000018130b7210 */ /* 0x000fc80007ffe017 */
[----:B------:R-:W-:Y:S02]  /*3400*/  LOP3.LUT R11, R11, 0x1, RZ, 0xc0, !PT ;  /* 0x000000010b0b7812 */ /* 0x000fe400078ec0ff */
[----:B------:R-:W-:Y:S02]  /*3410*/  IADD3 R65, PT, PT, R52, R65, R53 ;  /* 0x0000004134417210 */ /* 0x000fe40007ffe035 */
[----:B------:R-:W-:Y:S02]  /*3420*/  IADD3 R66, PT, PT, R11, R66, R54 ;  /* 0x000000420b427210 */ /* 0x000fe40007ffe036 */
[----:B------:R-:W-:Y:S02]  /*3430*/  IADD3 R11, PT, PT, R33, R22, R29 ;  /* 0x00000016210b7210 */ /* 0x000fe40007ffe01d */
[----:B------:R-:W-:Y:S02]  /*3440*/  IADD3 R52, PT, PT, R34, R23, R30 ;  /* 0x0000001722347210 */ /* 0x000fe40007ffe01e */
[----:B------:R-:W-:-:S02]  /*3450*/  LOP3.LUT R11, R11, 0x1, RZ, 0xc0, !PT ;  /* 0x000000010b0b7812 */ /* 0x000fc400078ec0ff */
[----:B------:R-:W-:Y:S02]  /*3460*/  LOP3.LUT R52, R52, 0x1, RZ, 0xc0, !PT ;  /* 0x0000000134347812 */ /* 0x000fe400078ec0ff */
[----:B------:R-:W-:Y:S02]  /*3470*/  IADD3 R93, PT, PT, R11, R60, R75 ;  /* 0x0000003c0b5d7210 */ /* 0x000fe40007ffe04b */
[----:B------:R-:W-:Y:S02]  /*3480*/  IADD3 R101, PT, PT, R52, R61, R94 ;  /* 0x0000003d34657210 */ /* 0x000fe40007ffe05e */
[----:B------:R-:W-:Y:S02]  /*3490*/  IADD3 R11, PT, PT, R35, R16, R31 ;  /* 0x00000010230b7210 */ /* 0x000fe40007ffe01f */
[----:B------:R-:W-:Y:S02]  /*34a0*/  IADD3 R52, PT, PT, R40, R17, R32 ;  /* 0x0000001128347210 */ /* 0x000fe40007ffe020 */
[----:B------:R-:W-:-:S02]  /*34b0*/  LOP3.LUT R11, R11, 0x1, RZ, 0xc0, !PT ;  /* 0x000000010b0b7812 */ /* 0x000fc400078ec0ff */
[----:B------:R-:W-:Y:S02]  /*34c0*/  LOP3.LUT R52, R52, 0x1, RZ, 0xc0, !PT ;  /* 0x0000000134347812 */ /* 0x000fe400078ec0ff */
[----:B------:R-:W-:Y:S01]  /*34d0*/  IADD3 R100, PT, PT, R11, R62, R73 ;  /* 0x0000003e0b647210 */ /* 0x000fe20007ffe049 */
[----:B------:R-:W-:Y:S01]  /*34e0*/  IMAD.IADD R11, R44, 0x1, R46 ;  /* 0x000000012c0b7824 */ /* 0x000fe200078e022e */
[----:B------:R-:W-:Y:S02]  /*34f0*/  IADD3 R99, PT, PT, R52, R63, R74 ;  /* 0x0000003f34637210 */ /* 0x000fe40007ffe04a */
[----:B------:R-:W-:Y:S01]  /*3500*/  IADD3 R52, PT, PT, R41, R18, R33 ;  /* 0x0000001229347210 */ /* 0x000fe20007ffe021 */
[----:B------:R-:W2:Y:S01]  /*3510*/  LDL.128 R60, [R4+-0x148] ;  /* 0xfffeb800043c7983 */ /* 0x000ea20000100c00 */
[----:B------:R-:W-:Y:S02]  /*3520*/  IADD3 R56, PT, PT, R42, R19, R34 ;  /* 0x000000132a387210 */ /* 0x000fe40007ffe022 */
[----:B------:R-:W-:-:S02]  /*3530*/  LOP3.LUT R54, R52, 0x1, RZ, 0xc0, !PT ;  /* 0x0000000134367812 */ /* 0x000fc400078ec0ff */
[----:B------:R-:W-:Y:S02]  /*3540*/  LOP3.LUT R56, R56, 0x1, RZ, 0xc0, !PT ;  /* 0x0000000138387812 */ /* 0x000fe400078ec0ff */
[----:B------:R-:W-:Y:S02]  /*3550*/  LOP3.LUT R52, R11, 0x1, RZ, 0xc0, !PT ;  /* 0x000000010b347812 */ /* 0x000fe400078ec0ff */
[----:B------:R-:W-:Y:S02]  /*3560*/  IADD3 R49, PT, PT, R56, R49, R72 ;  /* 0x0000003138317210 */ /* 0x000fe40007ffe048 */
[----:B------:R-:W4:Y:S01]  /*3570*/  LDL.128 R72, [R4+-0x108] ;  /* 0xfffef80004487983 */ /* 0x000f220000100c00 */
[----:B------:R-:W-:Y:S01]  /*3580*/  IMAD.IADD R11, R59, 0x1, R52 ;  /* 0x000000013b0b7824 */ /* 0x000fe200078e0234 */
[----:B------:R-:W-:Y:S02]  /*3590*/  IADD3 R53, PT, PT, R45, R47, RZ ;  /* 0x0000002f2d357210 */ /* 0x000fe40007ffe0ff */
[----:B------:R-:W4:Y:S02]  /*35a0*/  LDL.128 R56, [R4+-0x158] ;  /* 0xfffea80004387983 */ /* 0x000f240000100c00 */
[----:B------:R-:W-:-:S02]  /*35b0*/  LOP3.LUT R53, R53, 0x1, RZ, 0xc0, !PT ;  /* 0x0000000135357812 */ /* 0x000fc400078ec0ff */
[----:B------:R-:W-:-:S03]  /*35c0*/  IADD3 R48, PT, PT, R54, R48, R55 ;  /* 0x0000003036307210 */ /* 0x000fc60007ffe037 */
[----:B------:R-:W-:Y:S02]  /*35d0*/  IMAD.IADD R64, R64, 0x1, R53 ;  /* 0x0000000140407824 */ /* 0x000fe400078e0235 */
[----:B------:R-:W5:Y:S01]  /*35e0*/  LDL.128 R52, [R4+-0x168] ;  /* 0xfffe980004347983 */ /* 0x000f620000100c00 */
[----:B---3--:R-:W-:Y:S01]  /*35f0*/  IADD3 R94, PT, PT, R69, R12, R14 ;  /* 0x0000000c455e7210 */ /* 0x008fe20007ffe00e */
[----:B------:R-:W-:Y:S01]  /*3600*/  IMAD.IADD R46, R46, 0x1, R12 ;  /* 0x000000012e2e7824 */ /* 0x000fe200078e020c */
[----:B------:R-:W-:Y:S02]  /*3610*/  IADD3 R89, PT, PT, R70, R13, R15 ;  /* 0x0000000d46597210 */ /* 0x000fe40007ffe00f */
[----:B------:R-:W-:Y:S02]  /*3620*/  IADD3 R47, PT, PT, R68, R47, R13 ;  /* 0x0000002f442f7210 */ /* 0x000fe40007ffe00d */
[----:B----4-:R-:W-:Y:S02]  /*3630*/  IADD3 R92, PT, PT, R56, R75, R69 ;  /* 0x0000004b385c7210 */ /* 0x010fe40007ffe045 */
[----:B------:R-:W-:-:S04]  /*3640*/  IADD3 R69, PT, PT, R58, R69, R71 ;  /* 0x000000453a457210 */ /* 0x000fc80007ffe047 */
[----:B------:R-:W-:Y:S02]  /*3650*/  LOP3.LUT R12, R69, 0x1, RZ, 0xc0, !PT ;  /* 0x00000001450c7812 */ /* 0x000fe400078ec0ff */
[----:B------:R-:W-:-:S03]  /*3660*/  IADD3 R98, PT, PT, R57, R68, R70 ;  /* 0x0000004439627210 */ /* 0x000fc60007ffe046 */
[----:B------:R-:W-:Y:S01]  /*3670*/  IMAD.IADD R12, R93, 0x1, R12 ;  /* 0x000000015d0c7824 */ /* 0x000fe200078e020c */
[----:B------:R-:W-:Y:S02]  /*3680*/  IADD3 R93, PT, PT, R71, R14, R72 ;  /* 0x0000000e475d7210 */ /* 0x000fe40007ffe048 */
[----:B-----5:R-:W-:Y:S02]  /*3690*/  IADD3 R70, PT, PT, R59, R70, R52 ;  /* 0x000000463b467210 */ /* 0x020fe40007ffe034 */
[----:B--2---:R-:W-:Y:S02]  /*36a0*/  IADD3 R71, PT, PT, R60, R71, R53 ;  /* 0x000000473c477210 */ /* 0x004fe40007ffe035 */
[----:B------:R-:W-:Y:S02]  /*36b0*/  LOP3.LUT R70, R70, 0x1, RZ, 0xc0, !PT ;  /* 0x0000000146467812 */ /* 0x000fe400078ec0ff */
[----:B------:R-:W-:Y:S02]  /*36c0*/  LOP3.LUT R71, R71, 0x1, RZ, 0xc0, !PT ;  /* 0x0000000147477812 */ /* 0x000fe400078ec0ff */
[----:B------:R-:W-:Y:S01]  /*36d0*/  IADD3 R96, PT, PT, R55, R74, R68 ;  /* 0x0000004a37607210 */ /* 0x000fe20007ffe044 */
[----:B------:R-:W-:-:S02]  /*36e0*/  IMAD.IADD R13, R101, 0x1, R70 ;  /* 0x00000001650d7824 */ /* 0x000fc400078e0246 */
[----:B------:R-:W-:Y:S02]  /*36f0*/  IMAD.IADD R14, R100, 0x1, R71 ;  /* 0x00000001640e7824 */ /* 0x000fe400078e0247 */
[----:B------:R-:W2:Y:S01]  /*3700*/  LDL.128 R68, [R4+-0x138] ;  /* 0xfffec80004447983 */ /* 0x000ea20000100c00 */
[----:B------:R-:W-:Y:S02]  /*3710*/  IADD3 R87, PT, PT, R52, R15, R73 ;  /* 0x0000000f34577210 */ /* 0x000fe40007ffe049 */
[----:B------:R-:W-:Y:S02]  /*3720*/  IADD3 R91, PT, PT, R54, R73, R75 ;  /* 0x00000049365b7210 */ /* 0x000fe40007ffe04b */
[----:B------:R-:W-:Y:S02]  /*3730*/  IADD3 R95, PT, PT, R53, R72, R74 ;  /* 0x00000048355f7210 */ /* 0x000fe40007ffe04a */
[----:B------:R-:W3:Y:S01]  /*3740*/  LDL.128 R72, [R4+-0x388] ;  /* 0xfffc780004487983 */ /* 0x000ee20000100c00 */
[----:B------:R-:W-:-:S02]  /*3750*/  IADD3 R15, PT, PT, R61, R63, RZ ;  /* 0x0000003f3d0f7210 */ /* 0x000fc40007ffe0ff */
[----:B------:R-:W-:Y:S02]  /*3760*/  IADD3 R52, PT, PT, R61, R52, R54 ;  /* 0x000000343d347210 */ /* 0x000fe40007ffe036 */
[----:B------:R-:W-:Y:S02]  /*3770*/  IADD3 R53, PT, PT, R62, R53, R55 ;  /* 0x000000353e357210 */ /* 0x000fe40007ffe037 */
[----:B------:R-:W-:Y:S02]  /*3780*/  IADD3 R54, PT, PT, R63, R54, R56 ;  /* 0x000000363f367210 */ /* 0x000fe40007ffe038 */
[----:B------:R-:W-:Y:S02]  /*3790*/  LOP3.LUT R15, R15, 0x1, RZ, 0xc0, !PT ;  /* 0x000000010f0f7812 */ /* 0x000fe400078ec0ff */
[----:B------:R-:W-:Y:S02]  /*37a0*/  LOP3.LUT R52, R52, 0x1, RZ, 0xc0, !PT ;  /* 0x0000000134347812 */ /* 0x000fe400078ec0ff */
[----:B------:R-:W-:-:S02]  /*37b0*/  LOP3.LUT R53, R53, 0x1, RZ, 0xc0, !PT ;  /* 0x0000000135357812 */ /* 0x000fc400078ec0ff */
[----:B------:R-:W-:Y:S01]  /*37c0*/  LOP3.LUT R54, R54, 0x1, RZ, 0xc0, !PT ;  /* 0x0000000136367812 */ /* 0x000fe200078ec0ff */
[----:B------:R-:W-:Y:S01]  /*37d0*/  IMAD.IADD R76, R76, 0x1, R15 ;  /* 0x000000014c4c7824 */ /* 0x000fe200078e020f */
[----:B------:R-:W-:Y:S01]  /*37e0*/  LOP3.LUT R46, R46, 0x1, RZ, 0xc0, !PT ;  /* 0x000000012e2e7812 */ /* 0x000fe200078ec0ff */
[----:B------:R-:W-:Y:S02]  /*37f0*/  IMAD.IADD R15, R99, 0x1, R52 ;  /* 0x00000001630f7824 */ /* 0x000fe400078e0234 */
[----:B------:R-:W-:Y:S02]  /*3800*/  IMAD.IADD R48, R48, 0x1, R53 ;  /* 0x0000000130307824 */ /* 0x000fe400078e0235 */
[----:B------:R-:W-:Y:S02]  /*3810*/  IMAD.IADD R49, R49, 0x1, R54 ;  /* 0x0000000131317824 */ /* 0x000fe400078e0236 */
[----:B------:R-:W-:Y:S01]  /*3820*/  IMAD.IADD R65, R65, 0x1, R46 ;  /* 0x0000000141417824 */ /* 0x000fe200078e022e */
[----:B------:R-:W-:-:S05]  /*3830*/  LOP3.LUT R47, R47, 0x1, RZ, 0xc0, !PT ;  /* 0x000000012f2f7812 */ /* 0x000fca00078ec0ff */
[----:B------:R-:W-:Y:S02]  /*3840*/  IMAD.IADD R66, R66, 0x1, R47 ;  /* 0x0000000142427824 */ /* 0x000fe400078e022f */
[----:B--2---:R-:W-:Y:S01]  /*3850*/  IMAD.IADD R63, R63, 0x1, R69 ;  /* 0x000000013f3f7824 */ /* 0x004fe200078e0245 */
[----:B------:R-:W-:Y:S02]  /*3860*/  IADD3 R100, PT, PT, R68, R55, R57 ;  /* 0x0000003744647210 */ /* 0x000fe40007ffe039 */
[----:B------:R-:W2:Y:S02]  /*3870*/  LDL.128 R52, [R4+-0x7d8] ;  /* 0xfff8280004347983 */ /* 0x000ea40000100c00 */
[----:B------:R-:W-:Y:S01]  /*3880*/  LOP3.LUT R63, R63, 0x1, RZ, 0xc0, !PT ;  /* 0x000000013f3f7812 */ /* 0x000fe200078ec0ff */
[----:B------:R-:W-:Y:S01]  /*3890*/  IMAD.IADD R46, R62, 0x1, R68 ;  /* 0x000000013e2e7824 */ /* 0x000fe200078e0244 */
[----:B------:R-:W-:Y:S01]  /*38a0*/  IADD3 R99, PT, PT, R70, R57, R59 ;  /* 0x0000003946637210 */ /* 0x000fe20007ffe03b */
[----:B------:R-:W-:Y:S01]  /*38b0*/  IMAD.IADD R68, R68, 0x1, R70 ;  /* 0x0000000144447824 */ /* 0x000fe200078e0246 */
[----:B------:R-:W-:Y:S01]  /*38c0*/  IADD3 R78, PT, PT, R78, R63, RZ ;  /* 0x0000003f4e4e7210 */ /* 0x000fe20007ffe0ff */
[----:B------:R-:W-:Y:S01]  /*38d0*/  IMAD.IADD R70, R70, 0x1, R44 ;  /* 0x0000000146467824 */ /* 0x000fe200078e022c */
[----:B------:R-:W-:Y:S01]  /*38e0*/  IADD3 R63, PT, PT, R45, R60, R62 ;  /* 0x0000003c2d3f7210 */ /* 0x000fe20007ffe03e */
[----:B------:R-:W-:Y:S01]  /*38f0*/  IMAD.IADD R45, R71, 0x1, R45 ;  /* 0x00000001472d7824 */ /* 0x000fe200078e022d */
[----:B------:R-:W-:-:S02]  /*3900*/  IADD3 R59, PT, PT, R44, R59, R61 ;  /* 0x0000003b2c3b7210 */ /* 0x000fc40007ffe03d */
[----:B------:R-:W-:Y:S02]  /*3910*/  IADD3 R44, PT, PT, R27, R28, R43 ;  /* 0x0000001c1b2c7210 */ /* 0x000fe40007ffe02b */
[----:B------:R-:W-:Y:S02]  /*3920*/  LOP3.LUT R46, R46, 0x1, RZ, 0xc0, !PT ;  /* 0x000000012e2e7812 */ /* 0x000fe400078ec0ff */
[----:B------:R-:W-:Y:S02]  /*3930*/  LOP3.LUT R44, R44, 0x1, RZ, 0xc0, !PT ;  /* 0x000000012c2c7812 */ /* 0x000fe400078ec0ff */
[----:B------:R-:W-:Y:S01]  /*3940*/  LOP3.LUT R45, R45, 0x1, RZ, 0xc0, !PT ;  /* 0x000000012d2d7812 */ /* 0x000fe200078ec0ff */
[----:B------:R-:W-:Y:S01]  /*3950*/  IMAD.IADD R77, R77, 0x1, R46 ;  /* 0x000000014d4d7824 */ /* 0x000fe200078e022e */
[----:B---3--:R-:W-:-:S03]  /*3960*/  IADD3 R74, PT, PT, R44, R74, R85 ;  /* 0x0000004a2c4a7210 */ /* 0x008fc60007ffe055 */
[----:B------:R-:W-:Y:S02]  /*3970*/  IMAD.IADD R10, R10, 0x1, R45 ;  /* 0x000000010a0a7824 */ /* 0x000fe400078e022d */
[----:B------:R-:W3:Y:S01]  /*3980*/  LDL.128 R44, [R4+-0x3c8] ;  /* 0xfffc3800042c7983 */ /* 0x000ee20000100c00 */
[----:B------:R-:W-:Y:S02]  /*3990*/  IADD3 R61, PT, PT, R69, R56, R58 ;  /* 0x00000038453d7210 */ /* 0x000fe40007ffe03a */
[----:B------:R-:W-:-:S04]  /*39a0*/  IADD3 R56, PT, PT, R36, R29, R24 ;  /* 0x0000001d24387210 */ /* 0x000fc80007ffe018 */
[----:B------:R-:W-:-:S04]  /*39b0*/  LOP3.LUT R56, R56, 0x1, RZ, 0xc0, !PT ;  /* 0x0000000138387812 */ /* 0x000fc800078ec0ff */
[----:B------:R-:W-:Y:S02]  /*39c0*/  IADD3 R75, PT, PT, R56, R75, R90 ;  /* 0x0000004b384b7210 */ /* 0x000fe40007ffe05a */
[----:B------:R-:W-:Y:S02]  /*39d0*/  LOP3.LUT R59, R59, 0x1, RZ, 0xc0, !PT ;  /* 0x000000013b3b7812 */ /* 0x000fe400078ec0ff */
[----:B------:R-:W-:-:S03]  /*39e0*/  IADD3 R60, PT, PT, R71, R58, R60 ;  /* 0x0000003a473c7210 */ /* 0x000fc60007ffe03c */
[----:B------:R-:W-:Y:S01]  /*39f0*/  IMAD.IADD R62, R74, 0x1, R59 ;  /* 0x000000014a3e7824 */ /* 0x000fe200078e023b */
[----:B--2---:R-:W-:-:S04]  /*3a00*/  IADD3 R56, PT, PT, R52, R25, R16 ;  /* 0x0000001934387210 */ /* 0x004fc80007ffe010 */
[----:B------:R-:W-:-:S04]  /*3a10*/  LOP3.LUT R56, R56, 0x1, RZ, 0xc0, !PT ;  /* 0x0000000138387812 */ /* 0x000fc800078ec0ff */
[----:B------:R-:W-:Y:S02]  /*3a20*/  IADD3 R67, PT, PT, R56, R67, R88 ;  /* 0x0000004338437210 */ /* 0x000fe40007ffe058 */
[----:B------:R-:W-:-:S04]  /*3a30*/  IADD3 R56, PT, PT, R53, R26, R17 ;  /* 0x0000001a35387210 */ /* 0x000fc80007ffe011 */
[----:B------:R-:W-:-:S04]  /*3a40*/  LOP3.LUT R56, R56, 0x1, RZ, 0xc0, !PT ;  /* 0x0000000138387812 */ /* 0x000fc800078ec0ff */
[----:B---3--:R-:W-:Y:S02]  /*3a50*/  IADD3 R44, PT, PT, R56, R44, R83 ;  /* 0x0000002c382c7210 */ /* 0x008fe40007ffe053 */
[----:B------:R-:W2:Y:S01]  /*3a60*/  LDL.128 R56, [R4+-0x3b8] ;  /* 0xfffc480004387983 */ /* 0x000ea20000100c00 */
[----:B------:R-:W-:-:S05]  /*3a70*/  LOP3.LUT R68, R68, 0x1, RZ, 0xc0, !PT ;  /* 0x0000000144447812 */ /* 0x000fca00078ec0ff */
[----:B------:R-:W-:Y:S01]  /*3a80*/  IMAD.IADD R97, R97, 0x1, R68 ;  /* 0x0000000161617824 */ /* 0x000fe200078e0244 */
[----:B------:R-:W-:-:S04]  /*3a90*/  IADD3 R68, PT, PT, R54, R27, R18 ;  /* 0x0000001b36447210 */ /* 0x000fc80007ffe012 */
[----:B------:R-:W-:-:S04]  /*3aa0*/  LOP3.LUT R68, R68, 0x1, RZ, 0xc0, !PT ;  /* 0x0000000144447812 */ /* 0x000fc800078ec0ff */
[----:B------:R-:W-:Y:S02]  /*3ab0*/  IADD3 R45, PT, PT, R68, R45, R0 ;  /* 0x0000002d442d7210 */ /* 0x000fe40007ffe000 */
[----:B------:R-:W-:-:S04]  /*3ac0*/  IADD3 R0, PT, PT, R55, R36, R19 ;  /* 0x0000002437007210 */ /* 0x000fc80007ffe013 */
[----:B------:R-:W-:-:S04]  /*3ad0*/  LOP3.LUT R0, R0, 0x1, RZ, 0xc0, !PT ;  /* 0x0000000100007812 */ /* 0x000fc800078ec0ff */
[----:B------:R-:W-:Y:S02]  /*3ae0*/  IADD3 R46, PT, PT, R0, R46, R5 ;  /* 0x0000002e002e7210 */ /* 0x000fe40007ffe005 */
[----:B------:R-:W-:-:S04]  /*3af0*/  IADD3 R0, PT, PT, R28, R37, R52 ;  /* 0x000000251c007210 */ /* 0x000fc80007ffe034 */
[----:B------:R-:W-:-:S04]  /*3b00*/  LOP3.LUT R0, R0, 0x1, RZ, 0xc0, !PT ;  /* 0x0000000100007812 */ /* 0x000fc800078ec0ff */
[----:B------:R-:W-:Y:S02]  /*3b10*/  IADD3 R47, PT, PT, R0, R47, R6 ;  /* 0x0000002f002f7210 */ /* 0x000fe40007ffe006 */
[----:B------:R-:W-:-:S04]  /*3b20*/  IADD3 R0, PT, PT, R32, R21, R28 ;  /* 0x0000001520007210 */ /* 0x000fc80007ffe01c */
[----:B------:R-:W-:Y:S02]  /*3b30*/  LOP3.LUT R0, R0, 0x1, RZ, 0xc0, !PT ;  /* 0x0000000100007812 */ /* 0x000fe400078ec0ff */
[----:B------:R-:W-:Y:S01]  /*3b40*/  LOP3.LUT R6, R63, 0x1, RZ, 0xc0, !PT ;  /* 0x000000013f067812 */ /* 0x000fe200078ec0ff */
[----:B------:R-:W-:-:S04]  /*3b50*/  IMAD.IADD R69, R69, 0x1, R71 ;  /* 0x0000000145457824 */ /* 0x000fc800078e0247 */
[----:B------:R-:W-:Y:S01]  /*3b60*/  IMAD.IADD R63, R75, 0x1, R6 ;  /* 0x000000014b3f7824 */ /* 0x000fe200078e0206 */
[----:B------:R-:W-:Y:S02]  /*3b70*/  LOP3.LUT R6, R60, 0x1, RZ, 0xc0, !PT ;  /* 0x000000013c067812 */ /* 0x000fe400078ec0ff */
[----:B------:R-:W-:Y:S02]  /*3b80*/  LOP3.LUT R69, R69, 0x1, RZ, 0xc0, !PT ;  /* 0x0000000145457812 */ /* 0x000fe400078ec0ff */
[----:B------:R-:W-:Y:S02]  /*3b90*/  LOP3.LUT R70, R70, 0x1, RZ, 0xc0, !PT ;  /* 0x0000000146467812 */ /* 0x000fe400078ec0ff */
[----:B------:R-:W-:Y:S02]  /*3ba0*/  LOP3.LUT R94, R94, 0x1, RZ, 0xc0, !PT ;  /* 0x000000015e5e7812 */ /* 0x000fe400078ec0ff */
[----:B------:R-:W-:Y:S02]  /*3bb0*/  LOP3.LUT R99, R99, 0x1, RZ, 0xc0, !PT ;  /* 0x0000000163637812 */ /* 0x000fe400078ec0ff */
[----:B------:R-:W-:-:S02]  /*3bc0*/  LOP3.LUT R89, R89, 0x1, RZ, 0xc0, !PT ;  /* 0x0000000159597812 */ /* 0x000fc400078ec0ff */
[----:B------:R-:W-:Y:S02]  /*3bd0*/  LOP3.LUT R98, R98, 0x1, RZ, 0xc0, !PT ;  /* 0x0000000162627812 */ /* 0x000fe400078ec0ff */
[----:B------:R-:W-:Y:S02]  /*3be0*/  LOP3.LUT R91, R91, 0x1, RZ, 0xc0, !PT ;  /* 0x000000015b5b7812 */ /* 0x000fe400078ec0ff */
[----:B------:R-:W-:Y:S02]  /*3bf0*/  LOP3.LUT R96, R96, 0x1, RZ, 0xc0, !PT ;  /* 0x0000000160607812 */ /* 0x000fe400078ec0ff */
[----:B------:R-:W-:Y:S01]  /*3c00*/  LOP3.LUT R87, R87, 0x1, RZ, 0xc0, !PT ;  /* 0x0000000157577812 */ /* 0x000fe200078ec0ff */
[----:B------:R-:W-:Y:S02]  /*3c10*/  IMAD.IADD R8, R8, 0x1, R69 ;  /* 0x0000000108087824 */ /* 0x000fe400078e0245 */
[----:B------:R-:W-:Y:S01]  /*3c20*/  IMAD.IADD R9, R9, 0x1, R70 ;  /* 0x0000000109097824 */ /* 0x000fe200078e0246 */
[----:B------:R-:W-:Y:S01]  /*3c30*/  IADD3 R46, PT, PT, R46, R87, RZ ;  /* 0x000000572e2e7210 */ /* 0x000fe20007ffe0ff */
[----:B------:R-:W-:-:S02]  /*3c40*/  IMAD.IADD R67, R67, 0x1, R94 ;  /* 0x0000000143437824 */ /* 0x000fc400078e025e */
[----:B------:R-:W-:Y:S01]  /*3c50*/  IMAD.IADD R44, R44, 0x1, R89 ;  /* 0x000000012c2c7824 */ /* 0x000fe200078e0259 */
[----:B------:R1:W-:Y:S04]  /*3c60*/  STL.128 [R4+-0x28], R12 ;  /* 0xffffd80c04007387 */ /* 0x0003e80000100c00 */
[----:B------:R1:W-:Y:S04]  /*3c70*/  STL.128 [R4+-0x68], R8 ;  /* 0xffff980804007387 */ /* 0x0003e80000100c00 */
[----:B------:R1:W-:Y:S01]  /*3c80*/  STL.128 [R4+-0x58], R64 ;  /* 0xffffa84004007387 */ /* 0x0003e20000100c00 */
[----:B------:R-:W-:Y:S01]  /*3c90*/  ISETP.GE.U32.AND P0, PT, R63, 0x2, PT ;  /* 0x000000023f00780c */ /* 0x000fe20003f06070 */
[----:B------:R-:W-:Y:S01]  /*3ca0*/  BSSY.RECONVERGENT B1, `(.L_x_8) ;  /* 0x0000037000017945 */ /* 0x000fe20003800200 */
[----:B--2---:R-:W-:-:S02]  /*3cb0*/  IADD3 R59, PT, PT, R0, R59, R82 ;  /* 0x0000003b003b7210 */ /* 0x004fc40007ffe052 */
        /* <DEDUP_REMOVED lines=21> */
[----:B------:R-:W-:Y:S02]  /*3e10*/  LOP3.LUT R3, R100, 0x1, RZ, 0xc0, !PT ;  /* 0x0000000164037812 */ /* 0x000fe400078ec0ff */
[----:B------:R-:W-:Y:S01]  /*3e20*/  LOP3.LUT R0, R61, 0x1, RZ, 0xc0, !PT ;  /* 0x000000013d007812 */ /* 0x000fe200078ec0ff */
[----:B------:R-:W-:Y:S01]  /*3e30*/  IMAD.IADD R61, R73, 0x1, R6 ;  /* 0x00000001493d7824 */ /* 0x000fe200078e0206 */
[----:B------:R-:W-:Y:S01]  /*3e40*/  LOP3.LUT R6, R95, 0x1, RZ, 0xc0, !PT ;  /* 0x000000015f067812 */ /* 0x000fe200078ec0ff */
[----:B------:R-:W-:Y:S01]  /*3e50*/  IMAD.IADD R50, R50, 0x1, R3 ;  /* 0x0000000132327824 */ /* 0x000fe200078e0203 */
[----:B------:R-:W-:Y:S01]  /*3e60*/  LOP3.LUT R3, R92, 0x1, RZ, 0xc0, !PT ;  /* 0x000000015c037812 */ /* 0x000fe200078ec0ff */
[----:B------:R-:W-:Y:S01]  /*3e70*/  IMAD.IADD R51, R51, 0x1, R0 ;  /* 0x0000000133337824 */ /* 0x000fe200078e0200 */
[----:B------:R-:W-:Y:S01]  /*3e80*/  LOP3.LUT R0, R93, 0x1, RZ, 0xc0, !PT ;  /* 0x000000015d007812 */ /* 0x000fe200078ec0ff */
[----:B------:R-:W-:Y:S01]  /*3e90*/  IMAD.IADD R60, R72, 0x1, R99 ;  /* 0x00000001483c7824 */ /* 0x000fe200078e0263 */
[----:B------:R-:W-:Y:S01]  /*3ea0*/  MOV R79, R97 ;  /* 0x00000061004f7202 */ /* 0x000fe20000000f00 */
[----:B------:R-:W-:-:S02]  /*3eb0*/  IMAD.IADD R47, R47, 0x1, R6 ;  /* 0x000000012f2f7824 */ /* 0x000fc400078e0206 */
[----:B------:R-:W-:Y:S02]  /*3ec0*/  IMAD.IADD R45, R45, 0x1, R0 ;  /* 0x000000012d2d7824 */ /* 0x000fe400078e0200 */
[----:B------:R-:W-:Y:S02]  /*3ed0*/  IMAD.IADD R59, R59, 0x1, R98 ;  /* 0x000000013b3b7824 */ /* 0x000fe400078e0262 */
[----:B------:R-:W-:Y:S02]  /*3ee0*/  IMAD.IADD R56, R56, 0x1, R91 ;  /* 0x0000000138387824 */ /* 0x000fe400078e025b */
[----:B------:R-:W-:Y:S02]  /*3ef0*/  IMAD.IADD R57, R57, 0x1, R96 ;  /* 0x0000000139397824 */ /* 0x000fe400078e0260 */
[----:B------:R-:W-:Y:S01]  /*3f00*/  IMAD.IADD R58, R58, 0x1, R3 ;  /* 0x000000013a3a7824 */ /* 0x000fe200078e0203 */
[----:B------:R1:W-:Y:S04]  /*3f10*/  STL.128 [R4+-0x78], R76 ;  /* 0xffff884c04007387 */ /* 0x0003e80000100c00 */
[----:B------:R1:W-:Y:S04]  /*3f20*/  STL.128 [R4+-0x18], R48 ;  /* 0xffffe83004007387 */ /* 0x0003e80000100c00 */
[----:B------:R1:W-:Y:S04]  /*3f30*/  STL.128 [R4+-0x8], R60 ;  /* 0xfffff83c04007387 */ /* 0x0003e80000100c00 */
[----:B------:R1:W-:Y:S04]  /*3f40*/  STL.128 [R4+-0x48], R44 ;  /* 0xffffb82c04007387 */ /* 0x0003e80000100c00 */
[----:B------:R1:W-:Y:S01]  /*3f50*/  STL.128 [R4+-0x38], R56 ;  /* 0xffffc83804007387 */ /* 0x0003e20000100c00 */
[----:B------:R-:W-:Y:S05]  /*3f60*/  @!P0 BRA `(.L_x_9) ;  /* 0x0000000000288947 */ /* 0x000fea0003800000 */
[C---:B------:R-:W-:Y:S02]  /*3f70*/  VIADD R0, R63.reuse, 0xfffffffe ;  /* 0xfffffffe3f007836 */ /* 0x040fe40000000000 */
[----:B------:R-:W-:-:S03]  /*3f80*/  VIADD R3, R63, 0xffffffff ;  /* 0xffffffff3f037836 */ /* 0x000fc60000000000 */
[----:B------:R-:W-:-:S13]  /*3f90*/  ISETP.NE.AND P0, PT, R0, RZ, PT ;  /* 0x000000ff0000720c */ /* 0x000fda0003f05270 */
[----:B------:R-:W-:-:S05]  /*3fa0*/  @!P0 IMAD.MOV R3, RZ, RZ, R63 ;  /* 0x000000ffff038224 */ /* 0x000fca00078e023f */
[----:B------:R-:W-:-:S04]  /*3fb0*/  IADD3 R3, PT, PT, R3, -0x1, RZ ;  /* 0xffffffff03037810 */ /* 0x000fc80007ffe0ff */
[C---:B-1----:R-:W-:Y:S02]  /*3fc0*/  LEA.HI R62, R3.reuse, R62, RZ, 0x1f ;  /* 0x0000003e033e7211 */ /* 0x042fe400078ff8ff */
[----:B------:R-:W-:-:S03]  /*3fd0*/  LOP3.LUT R3, R3, 0xfffffffe, RZ, 0xc0, !PT ;  /* 0xfffffffe03037812 */ /* 0x000fc600078ec0ff */
[----:B------:R-:W-:Y:S02]  /*3fe0*/  VIADD R62, R62, 0x1 ;  /* 0x000000013e3e7836 */ /* 0x000fe40000000000 */
[----:B------:R-:W-:-:S05]  /*3ff0*/  IMAD.IADD R63, R0, 0x1, -R3 ;  /* 0x00000001003f7824 */ /* 0x000fca00078e0a03 */
[----:B------:R2:W-:Y:S02]  /*4000*/  STL.64 [R4], R62 ;  /* 0x0000003e04007387 */ /* 0x0005e40000100a00 */
.L_x_9:
[----:B------:R-:W-:Y:S05]  /*4010*/  BSYNC.RECONVERGENT B1 ;  /* 0x0000000000017941 */ /* 0x000fea0003800200 */
.L_x_8:
[----:B------:R-:W-:Y:S01]  /*4020*/  ISETP.GE.U32.AND P0, PT, R62, 0x2, PT ;  /* 0x000000023e00780c */ /* 0x000fe20003f06070 */
[----:B------:R-:W-:-:S12]  /*4030*/  BSSY.RECONVERGENT B1, `(.L_x_10) ;  /* 0x000000d000017945 */ /* 0x000fd80003800200 */
[----:B------:R-:W-:Y:S05]  /*4040*/  @!P0 BRA `(.L_x_11) ;  /* 0x00000000002c8947 */ /* 0x000fea0003800000 */
[C---:B------:R-:W-:Y:S02]  /*4050*/  VIADD R0, R62.reuse, 0xfffffffe ;  /* 0xfffffffe3e007836 */ /* 0x040fe40000000000 */
[----:B------:R-:W-:-:S03]  /*4060*/  VIADD R3, R62, 0xffffffff ;  /* 0xffffffff3e037836 */ /* 0x000fc60000000000 */
[----:B------:R-:W-:-:S13]  /*4070*/  ISETP.NE.AND P0, PT, R0, RZ, PT ;  /* 0x000000ff0000720c */ /* 0x000fda0003f05270 */
[----:B------:R-:W-:-:S04]  /*4080*/  @!P0 IMAD.MOV R3, RZ, RZ, R62 ;  /* 0x000000ffff038224 */ /* 0x000fc800078e023e */
[----:B------:R-:W-:-:S05]  /*4090*/  VIADD R6, R3, 0xffffffff ;  /* 0xffffffff03067836 */ /* 0x000fca0000000000 */
[C---:B------:R-:W-:Y:S02]  /*40a0*/  LOP3.LUT R3, R6.reuse, 0xfffffffe, RZ, 0xc0, !PT ;  /* 0xfffffffe06037812 */ /* 0x040fe400078ec0ff */
[----:B-1----:R-:W-:-:S03]  /*40b0*/  LEA.HI R61, R6, R61, RZ, 0x1f ;  /* 0x0000003d063d7211 */ /* 0x002fc600078ff8ff */
[----:B------:R-:W-:Y:S02]  /*40c0*/  IMAD.IADD R3, R0, 0x1, -R3 ;  /* 0x0000000100037824 */ /* 0x000fe400078e0a03 */
[----:B------:R-:W-:-:S03]  /*40d0*/  VIADD R61, R61, 0x1 ;  /* 0x000000013d3d7836 */ /* 0x000fc60000000000 */
[----:B------:R3:W-:Y:S04]  /*40e0*/  STL [R4], R3 ;  /* 0x0000000304007387 */ /* 0x0007e80000100800 */
[----:B------:R3:W-:Y:S02]  /*40f0*/  STL [R4+-0x4], R61 ;  /* 0xfffffc3d04007387 */ /* 0x0007e40000100800 */
.L_x_11:
[----:B------:R-:W-:Y:S05]  /*4100*/  BSYNC.RECONVERGENT B1 ;  /* 0x0000000000017941 */ /* 0x000fea0003800200 */
.L_x_10:
[----:B------:R-:W-:Y:S01]  /*4110*/  ISETP.GE.U32.AND P0, PT, R61, 0x2, PT ;  /* 0x000000023d00780c */ /* 0x000fe20003f06070 */
[----:B------:R-:W-:-:S12]  /*4120*/  BSSY.RECONVERGENT B1, `(.L_x_12) ;  /* 0x000000c000017945 */ /* 0x000fd80003800200 */
[----:B------:R-:W-:Y:S05]  /*4130*/  @!P0 BRA `(.L_x_13) ;  /* 0x0000000000288947 */ /* 0x000fea0003800000 */
[C---:B------:R-:W-:Y:S01]  /*4140*/  IADD3 R0, PT, PT, R61.reuse, -0x2, RZ ;  /* 0xfffffffe3d007810 */ /* 0x040fe20007ffe0ff */
[----:B---3--:R-:W-:-:S03]  /*4150*/  VIADD R3, R61, 0xffffffff ;  /* 0xffffffff3d037836 */ /* 0x008fc60000000000 */
[----:B------:R-:W-:-:S13]  /*4160*/  ISETP.NE.AND P0, PT, R0, RZ, PT ;  /* 0x000000ff0000720c */ /* 0x000fda0003f05270 */
[----:B------:R-:W-:-:S04]  /*4170*/  @!P0 IMAD.MOV R3, RZ, RZ, R61 ;  /* 0x000000ffff038224 */ /* 0x000fc800078e023d */
[----:B------:R-:W-:-:S05]  /*4180*/  VIADD R3, R3, 0xffffffff ;  /* 0xffffffff03037836 */ /* 0x000fca0000000000 */
[C---:B-1----:R-:W-:Y:S02]  /*4190*/  LEA.HI R60, R3.reuse, R60, RZ, 0x1f ;  /* 0x0000003c033c7211 */ /* 0x042fe400078ff8ff */
[----:B------:R-:W-:-:S03]  /*41a0*/  LOP3.LUT R3, R3, 0xfffffffe, RZ, 0xc0, !PT ;  /* 0xfffffffe03037812 */ /* 0x000fc600078ec0ff */
[----:B------:R-:W-:Y:S02]  /*41b0*/  VIADD R60, R60, 0x1 ;  /* 0x000000013c3c7836 */ /* 0x000fe40000000000 */
[----:B------:R-:W-:-:S05]  /*41c0*/  IMAD.IADD R61, R0, 0x1, -R3 ;  /* 0x00000001003d7824 */ /* 0x000fca00078e0a03 */
[----:B------:R4:W-:Y:S02]  /*41d0*/  STL.64 [R4+-0x8], R60 ;  /* 0xfffff83c04007387 */ /* 0x0009e40000100a00 */
.L_x_13:
[----:B------:R-:W-:Y:S05]  /*41e0*/  BSYNC.RECONVERGENT B1 ;  /* 0x0000000000017941 */ /* 0x000fea0003800200 */
.L_x_12:
[----:B------:R-:W-:Y:S01]  /*41f0*/  ISETP.GE.U32.AND P0, PT, R60, 0x2, PT ;  /* 0x000000023c00780c */ /* 0x000fe20003f06070 */
[----:B------:R-:W-:-:S12]  /*4200*/  BSSY.RECONVERGENT B1, `(.L_x_14) ;  /* 0x000000d000017945 */ /* 0x000fd80003800200 */
[----:B------:R-:W-:Y:S05]  /*4210*/  @!P0 BRA `(.L_x_15) ;  /* 0x00000000002c8947 */ /* 0x000fea0003800000 */
[C---:B------:R-:W-:Y:S02]  /*4220*/  VIADD R0, R60.reuse, 0xfffffffe ;  /* 0xfffffffe3c007836 */ /* 0x040fe40000000000 */
[----:B---3--:R-:W-:-:S03]  /*4230*/  VIADD R3, R60, 0xffffffff ;  /* 0xffffffff3c037836 */ /* 0x008fc60000000000 */
[----:B------:R-:W-:-:S13]  /*4240*/  ISETP.NE.AND P0, PT, R0, RZ, PT ;  /* 0x000000ff0000720c */ /* 0x000fda0003f05270 */
[----:B------:R-:W-:-:S05]  /*4250*/  @!P0 IMAD.MOV R3, RZ, RZ, R60 ;  /* 0x000000ffff038224 */ /* 0x000fca00078e023c */
[----:B------:R-:W-:-:S04]  /*4260*/  IADD3 R6, PT, PT, R3, -0x1, RZ ;  /* 0xffffffff03067810 */ /* 0x000fc80007ffe0ff */
[C---:B------:R-:W-:Y:S02]  /*4270*/  LOP3.LUT R3, R6.reuse, 0xfffffffe, RZ, 0xc0, !PT ;  /* 0xfffffffe06037812 */ /* 0x040fe400078ec0ff */
[----:B-1----:R-:W-:-:S03]  /*4280*/  LEA.HI R51, R6, R51, RZ, 0x1f ;  /* 0x0000003306337211 */ /* 0x002fc600078ff8ff */
[----:B------:R-:W-:Y:S02]  /*4290*/  IMAD.IADD R3, R0, 0x1, -R3 ;  /* 0x0000000100037824 */ /* 0x000fe400078e0a03 */
[----:B------:R-:W-:-:S03]  /*42a0*/  VIADD R51, R51, 0x1 ;  /* 0x0000000133337836 */ /* 0x000fc60000000000 */
[----:B------:R1:W-:Y:S04]  /*42b0*/  STL [R4+-0x8], R3 ;  /* 0xfffff80304007387 */ /* 0x0003e80000100800 */
[----:B------:R1:W-:Y:S02]  /*42c0*/  STL [R4+-0xc], R51 ;  /* 0xfffff43304007387 */ /* 0x0003e40000100800 */
.L_x_15:
[----:B------:R-:W-:Y:S05]  /*42d0*/  BSYNC.RECONVERGENT B1 ;  /* 0x0000000000017941 */ /* 0x000fea0003800200 */
.L_x_14:
[----:B------:R-:W-:Y:S01]  /*42e0*/  ISETP.GE.U32.AND P0, PT, R51, 0x2, PT ;  /* 0x000000023300780c */ /* 0x000fe20003f06070 */
[----:B------:R-:W-:-:S12]  /*42f0*/  BSSY.RECONVERGENT B1, `(.L_x_16) ;  /* 0x000000c000017945 */ /* 0x000fd80003800200 */
[----:B------:R-:W-:Y:S05]  /*4300*/  @!P0 BRA `(.L_x_17) ;  /* 0x0000000000288947 */ /* 0x000fea0003800000 */
[C---:B------:R-:W-:Y:S02]  /*4310*/  VIADD R0, R51.reuse, 0xfffffffe ;  /* 0xfffffffe33007836 */ /* 0x040fe40000000000 */
[----:B-1-3--:R-:W-:-:S03]  /*4320*/  VIADD R3, R51, 0xffffffff ;  /* 0xffffffff33037836 */ /* 0x00afc60000000000 */
[----:B------:R-:W-:-:S13]  /*4330*/  ISETP.NE.AND P0, PT, R0, RZ, PT ;  /* 0x000000ff0000720c */ /* 0x000fda0003f05270 */
[----:B------:R-:W-:-:S04]  /*4340*/  @!P0 IMAD.MOV R3, RZ, RZ, R51 ;  /* 0x000000ffff038224 */ /* 0x000fc800078e0233 */
[----:B------:R-:W-:-:S05]  /*4350*/  VIADD R3, R3, 0xffffffff ;  /* 0xffffffff03037836 */ /* 0x000fca0000000000 */
[C---:B------:R-:W-:Y:S02]  /*4360*/  LEA.HI R50, R3.reuse, R50, RZ, 0x1f ;  /* 0x0000003203327211 */ /* 0x040fe400078ff8ff */
[----:B------:R-:W-:-:S03]  /*4370*/  LOP3.LUT R3, R3, 0xfffffffe, RZ, 0xc0, !PT ;  /* 0xfffffffe03037812 */ /* 0x000fc600078ec0ff */
[----:B------:R-:W-:Y:S02]  /*4380*/  VIADD R50, R50, 0x1 ;  /* 0x0000000132327836 */ /* 0x000fe40000000000 */
[----:B------:R-:W-:-:S05]  /*4390*/  IMAD.IADD R51, R0, 0x1, -R3 ;  /* 0x0000000100337824 */ /* 0x000fca00078e0a03 */
[----:B------:R1:W-:Y:S02]  /*43a0*/  STL.64 [R4+-0x10], R50 ;  /* 0xfffff03204007387 */ /* 0x0003e40000100a00 */
.L_x_17:
[----:B------:R-:W-:Y:S05]  /*43b0*/  BSYNC.RECONVERGENT B1 ;  /* 0x0000000000017941 */ /* 0x000fea0003800200 */
.L_x_16:
[----:B------:R-:W-:Y:S01]  /*43c0*/  ISETP.GE.U32.AND P0, PT, R50, 0x2, PT ;  /* 0x000000023200780c */ /* 0x000fe20003f06070 */
[----:B------:R-:W-:-:S12]  /*43d0*/  BSSY.RECONVERGENT B1, `(.L_x_18) ;  /* 0x000000d000017945 */ /* 0x000fd80003800200 */
[----:B------:R-:W-:Y:S05]  /*43e0*/  @!P0 BRA `(.L_x_19) ;  /* 0x00000000002c8947 */ /* 0x000fea0003800000 */
[C---:B------:R-:W-:Y:S01]  /*43f0*/  IADD3 R0, PT, PT, R50.reuse, -0x2, RZ ;  /* 0xfffffffe32007810 */ /* 0x040fe20007ffe0ff */
[----:B-1-3--:R-:W-:-:S03]  /*4400*/  VIADD R3, R50, 0xffffffff ;  /* 0xffffffff32037836 */ /* 0x00afc60000000000 */
[----:B------:R-:W-:-:S13]  /*4410*/  ISETP.NE.AND P0, PT, R0, RZ, PT ;  /* 0x000000ff0000720c */ /* 0x000fda0003f05270 */
[----:B------:R-:W-:-:S04]  /*4420*/  @!P0 IMAD.MOV R3, RZ, RZ, R50 ;  /* 0x000000ffff038224 */ /* 0x000fc800078e0232 */
[----:B------:R-:W-:-:S05]  /*4430*/  VIADD R6, R3, 0xffffffff ;  /* 0xffffffff03067836 */ /* 0x000fca0000000000 */
[C---:B------:R-:W-:Y:S02]  /*4440*/  LOP3.LUT R3, R6.reuse, 0xfffffffe, RZ, 0xc0, !PT ;  /* 0xfffffffe06037812 */ /* 0x040fe400078ec0ff */
[----:B------:R-:W-:-:S03]  /*4450*/  LEA.HI R49, R6, R49, RZ, 0x1f ;  /* 0x0000003106317211 */ /* 0x000fc600078ff8ff */
[----:B------:R-:W-:Y:S02]  /*4460*/  IMAD.IADD R3, R0, 0x1, -R3 ;  /* 0x0000000100037824 */ /* 0x000fe400078e0a03 */
[----:B------:R-:W-:-:S03]  /*4470*/  VIADD R49, R49, 0x1 ;  /* 0x0000000131317836 */ /* 0x000fc60000000000 */
[----:B------:R1:W-:Y:S04]  /*4480*/  STL [R4+-0x10], R3 ;  /* 0xfffff00304007387 */ /* 0x0003e80000100800 */
[----:B------:R1:W-:Y:S02]  /*4490*/  STL [R4+-0x14], R49 ;  /* 0xffffec3104007387 */ /* 0x0003e40000100800 */
.L_x_19:
[----:B------:R-:W-:Y:S05]  /*44a0*/  BSYNC.RECONVERGENT B1 ;  /* 0x0000000000017941 */ /* 0x000fea0003800200 */
.L_x_18:
[----:B------:R-:W-:Y:S01]  /*44b0*/  ISETP.GE.U32.AND P0, PT, R49, 0x2, PT ;  /* 0x000000023100780c */ /* 0x000fe20003f06070 */
[----:B------:R-:W-:-:S12]  /*44c0*/  BSSY.RECONVERGENT B1, `(.L_x_20) ;  /* 0x000000c000017945 */ /* 0x000fd80003800200 */
[----:B------:R-:W-:Y:S05]  /*44d0*/  @!P0 BRA `(.L_x_21) ;  /* 0x0000000000288947 */ /* 0x000fea0003800000 */
[C---:B------:R-:W-:Y:S02]  /*44e0*/  VIADD R0, R49.reuse, 0xfffffffe ;  /* 0xfffffffe31007836 */ /* 0x040fe40000000000 */
[----:B-1-3--:R-:W-:-:S03]  /*44f0*/  VIADD R3, R49, 0xffffffff ;  /* 0xffffffff31037836 */ /* 0x00afc60000000000 */
[----:B------:R-:W-:-:S13]  /*4500*/  ISETP.NE.AND P0, PT, R0, RZ, PT ;  /* 0x000000ff0000720c */ /* 0x000fda0003f05270 */
[----:B------:R-:W-:-:S05]  /*4510*/  @!P0 IMAD.MOV R3, RZ, RZ, R49 ;  /* 0x000000ffff038224 */ /* 0x000fca00078e0231 */
[----:B------:R-:W-:-:S04]  /*4520*/  IADD3 R3, PT, PT, R3, -0x1, RZ ;  /* 0xffffffff03037810 */ /* 0x000fc80007ffe0ff */
[C---:B------:R-:W-:Y:S02]  /*4530*/  LEA.HI R48, R3.reuse, R48, RZ, 0x1f ;  /* 0x0000003003307211 */ /* 0x040fe400078ff8ff */
[----:B------:R-:W-:-:S03]  /*4540*/  LOP3.LUT R3, R3, 0xfffffffe, RZ, 0xc0, !PT ;  /* 0xfffffffe03037812 */ /* 0x000fc600078ec0ff */
[----:B------:R-:W-:Y:S02]  /*4550*/  VIADD R48, R48, 0x1 ;  /* 0x0000000130307836 */ /* 0x000fe40000000000 */
[----:B------:R-:W-:-:S05]  /*4560*/  IMAD.IADD R49, R0, 0x1, -R3 ;  /* 0x0000000100317824 */ /* 0x000fca00078e0a03 */
[----:B------:R1:W-:Y:S02]  /*4570*/  STL.64 [R4+-0x18], R48 ;  /* 0xffffe83004007387 */ /* 0x0003e40000100a00 */
.L_x_21:
[----:B------:R-:W-:Y:S05]  /*4580*/  BSYNC.RECONVERGENT B1 ;  /* 0x0000000000017941 */ /* 0x000fea0003800200 */
.L_x_20:
        /* <DEDUP_REMOVED lines=14> */
.L_x_23:
[----:B------:R-:W-:Y:S05]  /*4670*/  BSYNC.RECONVERGENT B1 ;  /* 0x0000000000017941 */ /* 0x000fea0003800200 */
.L_x_22:
        /* <DEDUP_REMOVED lines=13> */
.L_x_25:
[----:B------:R-:W-:Y:S05]  /*4750*/  BSYNC.RECONVERGENT B1 ;  /* 0x0000000000017941 */ /* 0x000fea0003800200 */
.L_x_24:
        /* <DEDUP_REMOVED lines=8> */
[C---:B------:R-:W-:Y:S02]  /*47e0*/  LOP3.LUT R3, R6.reuse, 0xfffffffe, RZ, 0xc0, !PT ;  /* 0xfffffffe06037812 */ /* 0x040fe400078ec0ff */
[----:B------:R-:W-:-:S03]  /*47f0*/  LEA.HI R13, R6, R13, RZ, 0x1f ;  /* 0x0000000d060d7211 */ /* 0x000fc600078ff8ff */
[----:B------:R-:W-:Y:S02]  /*4800*/  IMAD.IADD R3, R0, 0x1, -R3 ;  /* 0x0000000100037824 */ /* 0x000fe400078e0a03 */
[----:B------:R-:W-:-:S03]  /*4810*/  VIADD R13, R13, 0x1 ;  /* 0x000000010d0d7836 */ /* 0x000fc60000000000 */
[----:B------:R1:W-:Y:S04]  /*4820*/  STL [R4+-0x20], R3 ;  /* 0xffffe00304007387 */ /* 0x0003e80000100800 */
[----:B------:R1:W-:Y:S02]  /*4830*/  STL [R4+-0x24], R13 ;  /* 0xffffdc0d04007387 */ /* 0x0003e40000100800 */
.L_x_27:
[----:B------:R-:W-:Y:S05]  /*4840*/  BSYNC.RECONVERGENT B1 ;  /* 0x0000000000017941 */ /* 0x000fea0003800200 */
.L_x_26:
        /* <DEDUP_REMOVED lines=13> */
.L_x_29:
[----:B------:R-:W-:Y:S05]  /*4920*/  BSYNC.RECONVERGENT B1 ;  /* 0x0000000000017941 */ /* 0x000fea0003800200 */
.L_x_28:
        /* <DEDUP_REMOVED lines=14> */
.L_x_31:
[----:B------:R-:W-:Y:S05]  /*4a10*/  BSYNC.RECONVERGENT B1 ;  /* 0x0000000000017941 */ /* 0x000fea0003800200 */
.L_x_30:
        /* <DEDUP_REMOVED lines=13> */
.L_x_33:
[----:B------:R-:W-:Y:S05]  /*4af0*/  BSYNC.RECONVERGENT B1 ;  /* 0x0000000000017941 */ /* 0x000fea0003800200 */
.L_x_32:
        /* <DEDUP_REMOVED lines=14> */
.L_x_35:
[----:B------:R-:W-:Y:S05]  /*4be0*/  BSYNC.RECONVERGENT B1 ;  /* 0x0000000000017941 */ /* 0x000fea0003800200 */
.L_x_34:
        /* <DEDUP_REMOVED lines=13> */
.L_x_37:
[----:B------:R-:W-:Y:S05]  /*4cc0*/  BSYNC.RECONVERGENT B1 ;  /* 0x0000000000017941 */ /* 0x000fea0003800200 */
.L_x_36:
        /* <DEDUP_REMOVED lines=14> */
.L_x_39:
[----:B------:R-:W-:Y:S05]  /*4db0*/  BSYNC.RECONVERGENT B1 ;  /* 0x0000000000017941 */ /* 0x000fea0003800200 */
.L_x_38:
        /* <DEDUP_REMOVED lines=13> */
.L_x_41:
[----:B------:R-:W-:Y:S05]  /*4e90*/  BSYNC.RECONVERGENT B1 ;  /* 0x0000000000017941 */ /* 0x000fea0003800200 */
.L_x_40:
        /* <DEDUP_REMOVED lines=14> */
.L_x_43:
[----:B------:R-:W-:Y:S05]  /*4f80*/  BSYNC.RECONVERGENT B1 ;  /* 0x0000000000017941 */ /* 0x000fea0003800200 */
.L_x_42:
        /* <DEDUP_REMOVED lines=13> */
.L_x_45:
[----:B------:R-:W-:Y:S05]  /*5060*/  BSYNC.RECONVERGENT B1 ;  /* 0x0000000000017941 */ /* 0x000fea0003800200 */
.L_x_44:
        /* <DEDUP_REMOVED lines=14> */
.L_x_47:
[----:B------:R-:W-:Y:S05]  /*5150*/  BSYNC.RECONVERGENT B1 ;  /* 0x0000000000017941 */ /* 0x000fea0003800200 */
.L_x_46:
        /* <DEDUP_REMOVED lines=13> */
.L_x_49:
[----:B------:R-:W-:Y:S05]  /*5230*/  BSYNC.RECONVERGENT B1 ;  /* 0x0000000000017941 */ /* 0x000fea0003800200 */
.L_x_48:
        /* <DEDUP_REMOVED lines=14> */
.L_x_51:
[----:B------:R-:W-:Y:S05]  /*5320*/  BSYNC.RECONVERGENT B1 ;  /* 0x0000000000017941 */ /* 0x000fea0003800200 */
.L_x_50:
        /* <DEDUP_REMOVED lines=13> */
.L_x_53:
[----:B------:R-:W-:Y:S05]  /*5400*/  BSYNC.RECONVERGENT B1 ;  /* 0x0000000000017941 */ /* 0x000fea0003800200 */
.L_x_52:
        /* <DEDUP_REMOVED lines=14> */
.L_x_55:
[----:B------:R-:W-:Y:S05]  /*54f0*/  BSYNC.RECONVERGENT B1 ;  /* 0x0000000000017941 */ /* 0x000fea0003800200 */
.L_x_54:
        /* <DEDUP_REMOVED lines=13> */
.L_x_57:
[----:B------:R-:W-:Y:S05]  /*55d0*/  BSYNC.RECONVERGENT B1 ;  /* 0x0000000000017941 */ /* 0x000fea0003800200 */
.L_x_56:
        /* <DEDUP_REMOVED lines=14> */
.L_x_59:
[----:B------:R-:W-:Y:S05]  /*56c0*/  BSYNC.RECONVERGENT B1 ;  /* 0x0000000000017941 */ /* 0x000fea0003800200 */
.L_x_58:
        /* <DEDUP_REMOVED lines=13> */
.L_x_61:
[----:B------:R-:W-:Y:S05]  /*57a0*/  BSYNC.RECONVERGENT B1 ;  /* 0x0000000000017941 */ /* 0x000fea0003800200 */
.L_x_60:
        /* <DEDUP_REMOVED lines=14> */
.L_x_63:
[----:B------:R-:W-:Y:S05]  /*5890*/  BSYNC.RECONVERGENT B1 ;  /* 0x0000000000017941 */ /* 0x000fea0003800200 */
.L_x_62:
        /* <DEDUP_REMOVED lines=13> */
.L_x_65:
[----:B------:R-:W-:Y:S05]  /*5970*/  BSYNC.RECONVERGENT B1 ;  /* 0x0000000000017941 */ /* 0x000fea0003800200 */
.L_x_64:
        /* <DEDUP_REMOVED lines=14> */
.L_x_67:
[----:B------:R-:W-:Y:S05]  /*5a60*/  BSYNC.RECONVERGENT B1 ;  /* 0x0000000000017941 */ /* 0x000fea0003800200 */
.L_x_66:
[----:B------:R-:W-:Y:S01]  /*5a70*/  ISETP.GE.U32.AND P0, PT, R77, 0x2, PT ;  /* 0x000000024d00780c */ /* 0x000fe20003f06070 */
[----:B------:R-:W-:Y:S01]  /*5a80*/  BSSY.RECONVERGENT B1, `(.L_x_68) ;  /* 0x000000f000017945 */ /* 0x000fe20003800200 */
[----:B------:R-:W-:Y:S02]  /*5a90*/  IMAD.MOV.U32 R96, RZ, RZ, R23 ;  /* 0x000000ffff607224 */ /* 0x000fe400078e0017 */
[----:B------:R-:W-:Y:S02]  /*5aa0*/  IMAD.MOV.U32 R92, RZ, RZ, R19 ;  /* 0x000000ffff5c7224 */ /* 0x000fe400078e0013 */
[----:B------:R-:W-:-:S07]  /*5ab0*/  IMAD.MOV.U32 R88, RZ, RZ, R55 ;  /* 0x000000ffff587224 */ /* 0x000fce00078e0037 */
        /* <DEDUP_REMOVED lines=11> */
.L_x_69:
[----:B------:R-:W-:Y:S05]  /*5b70*/  BSYNC.RECONVERGENT B1 ;  /* 0x0000000000017941 */ /* 0x000fea0003800200 */
.L_x_68:
[----:B------:R-:W-:Y:S01]  /*5b80*/  IADD3 R2, PT, PT, R2, 0x1, RZ ;  /* 0x0000000102027810 */ /* 0x000fe20007ffe0ff */
[----:B------:R-:W-:Y:S01]  /*5b90*/  IMAD.MOV.U32 R90, RZ, RZ, R39 ;  /* 0x000000ffff5a7224 */ /* 0x000fe200078e0027 */
[----:B-1-3--:R-:W-:Y:S01]  /*5ba0*/  LOP3.LUT R3, R76, 0x1, RZ, 0xc0, !PT ;  /* 0x000000014c037812 */ /* 0x00afe200078ec0ff */
[----:B------:R-:W-:Y:S01]  /*5bb0*/  IMAD.MOV.U32 R85, RZ, RZ, R38 ;  /* 0x000000ffff557224 */ /* 0x000fe200078e0026 */
[----:B------:R-:W-:Y:S01]  /*5bc0*/  ISETP.NE.AND P0, PT, R2, 0x30, PT ;  /* 0x000000300200780c */ /* 0x000fe20003f05270 */
[----:B------:R-:W-:Y:S01]  /*5bd0*/  IMAD.MOV.U32 R86, RZ, RZ, R37 ;  /* 0x000000ffff567224 */ /* 0x000fe200078e0025 */
[----:B------:R-:W-:Y:S01]  /*5be0*/  MOV R81, R36 ;  /* 0x0000002400517202 */ /* 0x000fe20000000f00 */
[----:B------:R2:W-:Y:S01]  /*5bf0*/  STL [R4+-0x78], R3 ;  /* 0xffff880304007387 */ /* 0x0005e20000100800 */
[----:B------:R-:W-:Y:S02]  /*5c00*/  IMAD.MOV.U32 R84, RZ, RZ, R27 ;  /* 0x000000ffff547224 */ /* 0x000fe400078e001b */
[----:B------:R-:W-:-:S02]  /*5c10*/  IMAD.MOV.U32 R79, RZ, RZ, R26 ;  /* 0x000000ffff4f7224 */ /* 0x000fc400078e001a */
[----:B------:R-:W-:Y:S02]  /*5c20*/  IMAD.MOV.U32 R72, RZ, RZ, R25 ;  /* 0x000000ffff487224 */ /* 0x000fe400078e0019 */
[----:B------:R-:W-:Y:S02]  /*5c30*/  IMAD.MOV.U32 R55, RZ, RZ, R24 ;  /* 0x000000ffff377224 */ /* 0x000fe400078e0018 */
[----:B------:R-:W-:Y:S01]  /*5c40*/  IMAD.MOV.U32 R74, RZ, RZ, R43 ;  /* 0x000000ffff4a7224 */ /* 0x000fe200078e002b */
[----:B--2-4-:R-:W-:Y:S01]  /*5c50*/  IADD3 R4, PT, PT, R4, 0x80, RZ ;  /* 0x0000008004047810 */ /* 0x014fe20007ffe0ff */
[----:B------:R-:W-:Y:S02]  /*5c60*/  IMAD.MOV.U32 R73, RZ, RZ, R42 ;  /* 0x000000ffff497224 */ /* 0x000fe400078e002a */
[----:B------:R-:W-:Y:S02]  /*5c70*/  IMAD.MOV.U32 R94, RZ, RZ, R41 ;  /* 0x000000ffff5e7224 */ /* 0x000fe400078e0029 */
[----:B------:R-:W-:-:S02]  /*5c80*/  IMAD.MOV.U32 R75, RZ, RZ, R40 ;  /* 0x000000ffff4b7224 */ /* 0x000fc400078e0028 */
[----:B------:R-:W-:Y:S02]  /*5c90*/  IMAD.MOV.U32 R82, RZ, RZ, R35 ;  /* 0x000000ffff527224 */ /* 0x000fe400078e0023 */
[----:B------:R-:W-:Y:S02]  /*5ca0*/  IMAD.MOV.U32 R3, RZ, RZ, R34 ;  /* 0x000000ffff037224 */ /* 0x000fe400078e0022 */
[----:B------:R-:W-:Y:S02]  /*5cb0*/  IMAD.MOV.U32 R80, RZ, RZ, R33 ;  /* 0x000000ffff507224 */ /* 0x000fe400078e0021 */
[----:B------:R-:W-:Y:S02]  /*5cc0*/  IMAD.MOV.U32 R7, RZ, RZ, R32 ;  /* 0x000000ffff077224 */ /* 0x000fe400078e0020 */
[----:B------:R-:W-:Y:S02]  /*5cd0*/  IMAD.MOV.U32 R6, RZ, RZ, R31 ;  /* 0x000000ffff067224 */ /* 0x000fe400078e001f */
[----:B------:R-:W-:-:S02]  /*5ce0*/  IMAD.MOV.U32 R5, RZ, RZ, R30 ;  /* 0x000000ffff057224 */ /* 0x000fc400078e001e */
[----:B------:R-:W-:Y:S02]  /*5cf0*/  IMAD.MOV.U32 R0, RZ, RZ, R29 ;  /* 0x000000ffff007224 */ /* 0x000fe400078e001d */
[----:B------:R-:W-:Y:S01]  /*5d00*/  IMAD.MOV.U32 R83, RZ, RZ, R28 ;  /* 0x000000ffff537224 */ /* 0x000fe200078e001c */
[----:B------:R-:W-:Y:S06]  /*5d10*/  @P0 BRA `(.L_x_70) ;  /* 0xffffffd400040947 */ /* 0x000fec000383ffff */
[----:B------:R-:W-:Y:S05]  /*5d20*/  BSYNC.RECONVERGENT B0 ;  /* 0x0000000000007941 */ /* 0x000fea0003800200 */
.L_x_7:
[----:B------:R-:W-:Y:S02]  /*5d30*/  HFMA2 R15, -RZ, RZ, 0, 5.9604644775390625e-08 ;  /* 0x00000001ff0f7431 */ /* 0x000fe400000001ff */
[----:B------:R-:W-:Y:S02]  /*5d40*/  IMAD.MOV.U32 R12, RZ, RZ, 0x1 ;  /* 0x00000001ff0c7424 */ /* 0x000fe400078e00ff */
[----:B------:R-:W-:Y:S02]  /*5d50*/  HFMA2 R30, -RZ, RZ, 0, 5.9604644775390625e-08 ;  /* 0x00000001ff1e7431 */ /* 0x000fe400000001ff */
[----:B------:R-:W-:Y:S01]  /*5d60*/  IMAD.MOV.U32 R13, RZ, RZ, RZ ;  /* 0x000000ffff0d7224 */ /* 0x000fe200078e00ff */
[----:B------:R-:W-:Y:S01]  /*5d70*/  MOV R21, 0x1 ;  /* 0x0000000100157802 */ /* 0x000fe20000000f00 */
[----:B------:R-:W-:Y:S01]  /*5d80*/  IMAD.MOV.U32 R14, RZ, RZ, RZ ;  /* 0x000000ffff0e7224 */ /* 0x000fe200078e00ff */
[----:B------:R-:W-:Y:S01]  /*5d90*/  STL.128 [R1+0x120], RZ ;  /* 0x000120ff01007387 */ /* 0x000fe20000100c00 */
[----:B------:R-:W-:Y:S01]  /*5da0*/  IMAD.MOV.U32 R9, RZ, RZ, 0x1 ;  /* 0x00000001ff097424 */ /* 0x000fe200078e00ff */
[----:B------:R-:W-:Y:S01]  /*5db0*/  BSSY.RECONVERGENT B0, `(.L_x_71) ;  /* 0x0000148000007945 */ /* 0x000fe20003800200 */
[----:B------:R-:W-:Y:S01]  /*5dc0*/  IMAD.MOV.U32 R10, RZ, RZ, 0x1 ;  /* 0x00000001ff0a7424 */ /* 0x000fe200078e00ff */
[----:B------:R1:W-:Y:S01]  /*5dd0*/  STL.128 [R1+0x130], R12 ;  /* 0x0001300c01007387 */ /* 0x0003e20000100c00 */
[----:B------:R-:W-:Y:S01]  /*5de0*/  IMAD.MOV.U32 R8, RZ, RZ, RZ ;  /* 0x000000ffff087224 */ /* 0x000fe200078e00ff */
[----:B------:R-:W-:Y:S01]  /*5df0*/  MOV R0, RZ ;  /* 0x000000ff00007202 */ /* 0x000fe20000000f00 */
[----:B------:R-:W-:Y:S01]  /*5e00*/  IMAD.MOV.U32 R11, RZ, RZ, RZ ;  /* 0x000000ffff0b7224 */ /* 0x000fe200078e00ff */
[----:B------:R-:W-:Y:S01]  /*5e10*/  STL.128 [R1+0x2a0], RZ ;  /* 0x0002a0ff01007387 */ /* 0x000fe20000100c00 */
[----:B------:R-:W-:-:S02]  /*5e20*/  IMAD.MOV.U32 R4, RZ, RZ, 0x1 ;  /* 0x00000001ff047424 */ /* 0x000fc400078e00ff */
[----:B------:R-:W-:Y:S01]  /*5e30*/  IMAD.MOV.U32 R5, RZ, RZ, RZ ;  /* 0x000000ffff057224 */ /* 0x000fe200078e00ff */
[----:B------:R2:W-:Y:S01]  /*5e40*/  STL.128 [R1+0x100], R8 ;  /* 0x0001000801007387 */ /* 0x0005e20000100c00 */
[----:B------:R-:W-:Y:S02]  /*5e50*/  IMAD.MOV.U32 R6, RZ, RZ, 0x1 ;  /* 0x00000001ff067424 */ /* 0x000fe400078e00ff */
[----:B------:R-:W-:Y:S01]  /*5e60*/  IMAD.MOV.U32 R7, RZ, RZ, RZ ;  /* 0x000000ffff077224 */ /* 0x000fe200078e00ff */
[----:B------:R-:W-:Y:S01]  /*5e70*/  STL.128 [R1+0x320], RZ ;  /* 0x000320ff01007387 */ /* 0x000fe20000100c00 */
[----:B------:R-:W-:Y:S02]  /*5e80*/  IMAD.MOV.U32 R24, RZ, RZ, RZ ;  /* 0x000000ffff187224 */ /* 0x000fe400078e00ff */
[----:B------:R-:W-:Y:S01]  /*5e90*/  IMAD.MOV.U32 R25, RZ, RZ, 0x1 ;  /* 0x00000001ff197424 */ /* 0x000fe200078e00ff */
[----:B-1----:R-:W-:Y:S01]  /*5ea0*/  MOV R15, RZ ;  /* 0x000000ff000f7202 */ /* 0x002fe20000000f00 */
[----:B------:R-:W-:Y:S01]  /*5eb0*/  IMAD.MOV.U32 R12, RZ, RZ, RZ ;  /* 0x000000ffff0c7224 */ /* 0x000fe200078e00ff */
[----:B------:R1:W-:Y:S01]  /*5ec0*/  STL.128 [R1+0x110], R4 ;  /* 0x0001100401007387 */ /* 0x0003e20000100c00 */
[----:B------:R-:W-:-:S02]  /*5ed0*/  IMAD.MOV.U32 R13, RZ, RZ, 0x1 ;  /* 0x00000001ff0d7424 */ /* 0x000fc400078e00ff */
[----:B------:R-:W-:Y:S01]  /*5ee0*/  IMAD.MOV.U32 R14, RZ, RZ, 0x1 ;  /* 0x00000001ff0e7424 */ /* 0x000fe200078e00ff */
[----:B------:R-:W-:Y:S01]  /*5ef0*/  STL.128 [R1+0x430], RZ ;  /* 0x000430ff01007387 */ /* 0x000fe20000100c00 */
[----:B------:R-:W-:Y:S02]  /*5f00*/  IMAD.MOV.U32 R26, RZ, RZ, 0x1 ;  /* 0x00000001ff1a7424 */ /* 0x000fe400078e00ff */
[----:B--2---:R-:W-:Y:S01]  /*5f10*/  IMAD.MOV.U32 R8, RZ, RZ, 0x1 ;  /* 0x00000001ff087424 */ /* 0x004fe200078e00ff */
[----:B------:R2:W-:Y:S01]  /*5f20*/  STL.128 [R1+0x1a0], R12 ;  /* 0x0001a00c01007387 */ /* 0x0005e20000100c00 */
[----:B------:R-:W-:Y:S02]  /*5f30*/  IMAD.MOV.U32 R9, RZ, RZ, RZ ;  /* 0x000000ffff097224 */ /* 0x000fe400078e00ff */
[----:B------:R-:W-:Y:S02]  /*5f40*/  IMAD.MOV.U32 R11, RZ, RZ, 0x1 ;  /* 0x00000001ff0b7424 */ /* 0x000fe400078e00ff */
[----:B------:R-:W-:-:S02]  /*5f50*/  IMAD.MOV.U32 R27, RZ, RZ, RZ ;  /* 0x000000ffff1b7224 */ /* 0x000fc400078e00ff */
[----:B------:R-:W-:Y:S01]  /*5f60*/  IMAD.MOV.U32 R16, RZ, RZ, 0x1 ;  /* 0x00000001ff107424 */ /* 0x000fe200078e00ff */
[----:B------:R3:W-:Y:S01]  /*5f70*/  STL.128 [R1+0x190], R8 ;  /* 0x0001900801007387 */ /* 0x0007e20000100c00 */
[----:B-1----:R-:W-:Y:S02]  /*5f80*/  IMAD.MOV.U32 R7, RZ, RZ, 0x1 ;  /* 0x00000001ff077424 */ /* 0x002fe400078e00ff */
[----:B------:R-:W-:Y:S01]  /*5f90*/  IMAD.MOV.U32 R17, RZ, RZ, 0x1 ;  /* 0x00000001ff117424 */ /* 0x000fe200078e00ff */
[----:B------:R-:W-:Y:S01]  /*5fa0*/  STL.128 [R1+0x160], R24 ;  /* 0x0001601801007387 */ /* 0x000fe20000100c00 */
[----:B------:R-:W-:Y:S02]  /*5fb0*/  IMAD.MOV.U32 R18, RZ, RZ, 0x1 ;  /* 0x00000001ff127424 */ /* 0x000fe400078e00ff */
[----:B------:R-:W-:Y:S02]  /*5fc0*/  IMAD.MOV.U32 R19, RZ, RZ, RZ ;  /* 0x000000ffff137224 */ /* 0x000fe400078e00ff */
[----:B--2---:R-:W-:-:S02]  /*5fd0*/  HFMA2 R14, -RZ, RZ, 0, 0 ;  /* 0x00000000ff0e7431 */ /* 0x004fc400000001ff */
[----:B------:R-:W-:Y:S01]  /*5fe0*/  IMAD.MOV.U32 R15, RZ, RZ, 0x1 ;  /* 0x00000001ff0f7424 */ /* 0x000fe200078e00ff */
[----:B------:R1:W-:Y:S01]  /*5ff0*/  STL.128 [R1+0x180], R4 ;  /* 0x0001800401007387 */ /* 0x0003e20000100c00 */
[----:B------:R-:W-:Y:S02]  /*6000*/  IMAD.MOV.U32 R20, RZ, RZ, RZ ;  /* 0x000000ffff147224 */ /* 0x000fe400078e00ff */
[----:B------:R-:W-:Y:S01]  /*6010*/  IMAD.MOV.U32 R22, RZ, RZ, 0x1 ;  /* 0x00000001ff167424 */ /* 0x000fe200078e00ff */
[----:B------:R-:W-:Y:S01]  /*6020*/  STL.128 [R1+0x140], R16 ;  /* 0x0001401001007387 */ /* 0x000fe20000100c00 */
[----:B------:R-:W-:Y:S02]  /*6030*/  IMAD.MOV.U32 R23, RZ, RZ, RZ ;  /* 0x000000ffff177224 */ /* 0x000fe400078e00ff */
[----:B---3--:R-:W-:Y:S01]  /*6040*/  IMAD.MOV.U32 R10, RZ, RZ, RZ ;  /* 0x000000ffff0a7224 */ /* 0x008fe200078e00ff */
[----:B------:R2:W-:Y:S01]  /*6050*/  STL.128 [R1+0x1f0], R12 ;  /* 0x0001f00c01007387 */ /* 0x0005e20000100c00 */
[----:B------:R-:W-:-:S02]  /*6060*/  IMAD.MOV.U32 R11, RZ, RZ, RZ ;  /* 0x000000ffff0b7224 */ /* 0x000fc400078e00ff */
[----:B------:R-:W-:Y:S01]  /*6070*/  IMAD.MOV.U32 R28, RZ, RZ, RZ ;  /* 0x000000ffff1c7224 */ /* 0x000fe200078e00ff */
[----:B------:R3:W-:Y:S01]  /*6080*/  STL.128 [R1+0x150], R20 ;  /* 0x0001501401007387 */ /* 0x0007e20000100c00 */
[----:B------:R-:W-:Y:S02]  /*6090*/  IMAD.MOV.U32 R29, RZ, RZ, 0x1 ;  /* 0x00000001ff1d7424 */ /* 0x000fe400078e00ff */
[----:B------:R-:W-:Y:S01]  /*60a0*/  IMAD.MOV.U32 R31, RZ, RZ, 0x1 ;  /* 0x00000001ff1f7424 */ /* 0x000fe200078e00ff */
[----:B------:R4:W-:Y:S01]  /*60b0*/  STL.128 [R1+0x1e0], R8 ;  /* 0x0001e00801007387 */ /* 0x0009e20000100c00 */
[----:B-1----:R-:W-:Y:S02]  /*60c0*/  IMAD.MOV.U32 R5, RZ, RZ, 0x1 ;  /* 0x00000001ff057424 */ /* 0x002fe400078e00ff */
[----:B------:R-:W-:Y:S01]  /*60d0*/  IMAD.MOV.U32 R7, RZ, RZ, RZ ;  /* 0x000000ffff077224 */ /* 0x000fe200078e00ff */
[----:B------:R1:W-:Y:S01]  /*60e0*/  STL.128 [R1+0x170], R28 ;  /* 0x0001701c01007387 */ /* 0x0003e20000100c00 */
[----:B------:R-:W-:-:S02]  /*60f0*/  IMAD.MOV.U32 R25, RZ, RZ, RZ ;  /* 0x000000ffff197224 */ /* 0x000fc400078e00ff */
[----:B------:R-:W-:Y:S01]  /*6100*/  IMAD.MOV.U32 R27, RZ, RZ, 0x1 ;  /* 0x00000001ff1b7424 */ /* 0x000fe200078e00ff */
[----:B--2---:R-:W-:Y:S01]  /*6110*/  MOV R14, 0x1 ;  /* 0x00000001000e7802 */ /* 0x004fe20000000f00 */
[----:B------:R-:W-:Y:S01]  /*6120*/  IMAD.MOV.U32 R12, RZ, RZ, 0x1 ;  /* 0x00000001ff0c7424 */ /* 0x000fe200078e00ff */
[----:B------:R2:W-:Y:S01]  /*6130*/  STL.128 [R1+0x1d0], R4 ;  /* 0x0001d00401007387 */ /* 0x0005e20000100c00 */
[----:B------:R-:W-:Y:S02]  /*6140*/  IMAD.MOV.U32 R16, RZ, RZ, RZ ;  /* 0x000000ffff107224 */ /* 0x000fe400078e00ff */
[----:B------:R-:W-:Y:S01]  /*6150*/  IMAD.MOV.U32 R19, RZ, RZ, 0x1 ;  /* 0x00000001ff137424 */ /* 0x000fe200078e00ff */
[----:B------:R5:W-:Y:S01]  /*6160*/  STL.128 [R1+0x240], R12 ;  /* 0x0002400c01007387 */ /* 0x000be20000100c00 */
[----:B---3--:R-:W-:Y:S02]  /*6170*/  IMAD.MOV.U32 R20, RZ, RZ, 0x1 ;  /* 0x00000001ff147424 */ /* 0x008fe400078e00ff */
[----:B----4-:R-:W-:Y:S01]  /*6180*/  IMAD.MOV.U32 R9, RZ, RZ, 0x1 ;  /* 0x00000001ff097424 */ /* 0x010fe200078e00ff */
[----:B------:R3:W-:Y:S01]  /*6190*/  STL.128 [R1+0x200], R24 ;  /* 0x0002001801007387 */ /* 0x0007e20000100c00 */
[----:B------:R-:W-:Y:S01]  /*61a0*/  IMAD.MOV.U32 R10, RZ, RZ, 0x1 ;  /* 0x00000001ff0a7424 */ /* 0x000fe200078e00ff */
[----:B-1----:R-:W-:Y:S01]  /*61b0*/  CS2R R30, SRZ ;  /* 0x00000000001e7805 */ /* 0x002fe2000001ff00 */
[----:B------:R-:W-:Y:S01]  /*61c0*/  IMAD.MOV.U32 R21, RZ, RZ, RZ ;  /* 0x000000ffff157224 */ /* 0x000fe200078e00ff */
[----:B------:R1:W-:Y:S01]  /*61d0*/  STL.128 [R1+0x1b0], R16 ;  /* 0x0001b01001007387 */ /* 0x0003e20000100c00 */
[----:B------:R-:W-:-:S03]  /*61e0*/  IMAD.MOV.U32 R28, RZ, RZ, 0x1 ;  /* 0x00000001ff1c7424 */ /* 0x000fc600078e00ff */
[----:B------:R4:W-:Y:S01]  /*61f0*/  STL.128 [R1+0x230], R8 ;  /* 0x0002300801007387 */ /* 0x0009e20000100c00 */
[----:B--2---:R-:W-:Y:S02]  /*6200*/  IMAD.MOV.U32 R4, RZ, RZ, RZ ;  /* 0x000000ffff047224 */ /* 0x004fe400078e00ff */
[----:B-----5:R-:W-:Y:S01]  /*6210*/  HFMA2 R14, -RZ, RZ, 0, 0 ;  /* 0x00000000ff0e7431 */ /* 0x020fe200000001ff */
[----:B------:R-:W-:Y:S02]  /*6220*/  CS2R R12, SRZ ;  /* 0x00000000000c7805 */ /* 0x000fe4000001ff00 */
[----:B------:R2:W-:Y:S01]  /*6230*/  STL.128 [R1+0x220], R4 ;  /* 0x0002200401007387 */ /* 0x0005e20000100c00 */
[----:B---3--:R-:W-:Y:S02]  /*6240*/  IMAD.MOV.U32 R24, RZ, RZ, 0x1 ;  /* 0x00000001ff187424 */ /* 0x008fe400078e00ff */
[----:B------:R-:W-:Y:S01]  /*6250*/  IMAD.MOV.U32 R25, RZ, RZ, 0x1 ;  /* 0x00000001ff197424 */ /* 0x000fe200078e00ff */
[----:B------:R3:W-:Y:S01]  /*6260*/  STL.128 [R1+0x290], R12 ;  /* 0x0002900c01007387 */ /* 0x0007e20000100c00 */
[----:B------:R-:W-:-:S02]  /*6270*/  IMAD.MOV.U32 R27, RZ, RZ, RZ ;  /* 0x000000ffff1b7224 */ /* 0x000fc400078e00ff */
[----:B-1----:R-:W-:Y:S01]  /*6280*/  IMAD.MOV.U32 R17, RZ, RZ, RZ ;  /* 0x000000ffff117224 */ /* 0x002fe200078e00ff */
[----:B------:R1:W-:Y:S01]  /*6290*/  STL.128 [R1+0x1c0], R20 ;  /* 0x0001c01401007387 */ /* 0x0003e20000100c00 */
[----:B----4-:R-:W-:Y:S02]  /*62a0*/  IMAD.MOV.U32 R8, RZ, RZ, RZ ;  /* 0x000000ffff087224 */ /* 0x010fe400078e00ff */
[----:B------:R-:W-:Y:S01]  /*62b0*/  IMAD.MOV.U32 R10, RZ, RZ, RZ ;  /* 0x000000ffff0a7224 */ /* 0x000fe200078e00ff */
[----:B------:R4:W-:Y:S01]  /*62c0*/  STL.128 [R1+0x210], R28 ;  /* 0x0002101c01007387 */ /* 0x0009e20000100c00 */
[----:B------:R-:W-:Y:S02]  /*62d0*/  IMAD.MOV.U32 R11, RZ, RZ, 0x1 ;  /* 0x00000001ff0b7424 */ /* 0x000fe400078e00ff */
[----:B--2---:R-:W-:Y:S01]  /*62e0*/  IMAD.MOV.U32 R5, RZ, RZ, RZ ;  /* 0x000000ffff057224 */ /* 0x004fe200078e00ff */
[----:B------:R2:W-:Y:S04]  /*62f0*/  STL.128 [R1+0x2b0], R24 ;  /* 0x0002b01801007387 */ /* 0x0005e80000100c00 */
[----:B------:R5:W-:Y:S01]  /*6300*/  STL.128 [R1+0x280], R8 ;  /* 0x0002800801007387 */ /* 0x000be20000100c00 */
[----:B---3--:R-:W-:Y:S01]  /*6310*/  IMAD.MOV.U32 R12, RZ, RZ, 0x1 ;  /* 0x00000001ff0c7424 */ /* 0x008fe200078e00ff */
[----:B------:R-:W-:Y:S01]  /*6320*/  MOV R14, 0x1 ;  /* 0x00000001000e7802 */ /* 0x000fe20000000f00 */
[----:B------:R-:W-:Y:S01]  /*6330*/  IMAD.MOV.U32 R13, RZ, RZ, 0x1 ;  /* 0x00000001ff0d7424 */ /* 0x000fe200078e00ff */
[----:B------:R-:W-:Y:S01]  /*6340*/  STL.128 [R1+0x270], R4 ;  /* 0x0002700401007387 */ /* 0x000fe20000100c00 */
[----:B-1----:R-:W-:-:S02]  /*6350*/  IMAD.MOV.U32 R20, RZ, RZ, RZ ;  /* 0x000000ffff147224 */ /* 0x002fc400078e00ff */
[----:B------:R-:W-:Y:S01]  /*6360*/  IMAD.MOV.U32 R21, RZ, RZ, 0x1 ;  /* 0x00000001ff157424 */ /* 0x000fe200078e00ff */
[----:B------:R1:W-:Y:S01]  /*6370*/  STL.128 [R1+0x2f0], R12 ;  /* 0x0002f00c01007387 */ /* 0x0003e20000100c00 */
[----:B------:R-:W-:Y:S02]  /*6380*/  IMAD.MOV.U32 R23, RZ, RZ, 0x1 ;  /* 0x00000001ff177424 */ /* 0x000fe400078e00ff */
[----:B----4-:R-:W-:Y:S01]  /*6390*/  IMAD.MOV.U32 R28, RZ, RZ, RZ ;  /* 0x000000ffff1c7224 */ /* 0x010fe200078e00ff */
[----:B------:R3:W-:Y:S01]  /*63a0*/  STL.128 [R1+0x2d0], R4 ;  /* 0x0002d00401007387 */ /* 0x0007e20000100c00 */
[----:B------:R-:W-:Y:S02]  /*63b0*/  IMAD.MOV.U32 R31, RZ, RZ, 0x1 ;  /* 0x00000001ff1f7424 */ /* 0x000fe400078e00ff */
[----:B--2---:R-:W-:Y:S01]  /*63c0*/  IMAD.MOV.U32 R25, RZ, RZ, RZ ;  /* 0x000000ffff197224 */ /* 0x004fe200078e00ff */
[----:B------:R2:W-:Y:S01]  /*63d0*/  STL.128 [R1+0x250], R16 ;  /* 0x0002501001007387 */ /* 0x0005e20000100c00 */
[----:B-----5:R-:W-:-:S02]  /*63e0*/  IMAD.MOV.U32 R10, RZ, RZ, 0x1 ;  /* 0x00000001ff0a7424 */ /* 0x020fc400078e00ff */
[----:B------:R-:W-:Y:S01]  /*63f0*/  IMAD.MOV.U32 R26, RZ, RZ, RZ ;  /* 0x000000ffff1a7224 */ /* 0x000fe200078e00ff */
[----:B------:R4:W-:Y:S04]  /*6400*/  STL.128 [R1+0x260], R20 ;  /* 0x0002601401007387 */ /* 0x0009e80000100c00 */
[----:B------:R5:W-:Y:S01]  /*6410*/  STL.128 [R1+0x2e0], R8 ;  /* 0x0002e00801007387 */ /* 0x000be20000100c00 */
[----:B-1----:R-:W-:Y:S01]  /*6420*/  HFMA2 R13, -RZ, RZ, 0, 0 ;  /* 0x00000000ff0d7431 */ /* 0x002fe200000001ff */
[----:B------:R-:W-:Y:S01]  /*6430*/  CS2R R14, SRZ ;  /* 0x00000000000e7805 */ /* 0x000fe2000001ff00 */
[----:B---3--:R-:W-:Y:S01]  /*6440*/  IMAD.MOV.U32 R5, RZ, RZ, 0x1 ;  /* 0x00000001ff057424 */ /* 0x008fe200078e00ff */
[----:B------:R1:W-:Y:S01]  /*6450*/  STL.128 [R1+0x2c0], R28 ;  /* 0x0002c01c01007387 */ /* 0x0003e20000100c00 */
[----:B------:R-:W-:-:S02]  /*6460*/  IMAD.MOV.U32 R6, RZ, RZ, RZ ;  /* 0x000000ffff067224 */ /* 0x000fc400078e00ff */
[----:B------:R-:W-:Y:S01]  /*6470*/  IMAD.MOV.U32 R7, RZ, RZ, 0x1 ;  /* 0x00000001ff077424 */ /* 0x000fe200078e00ff */
[----:B------:R-:W-:Y:S01]  /*6480*/  STL.128 [R1+0x350], R12 ;  /* 0x0003500c01007387 */ /* 0x000fe20000100c00 */
[----:B--2---:R-:W-:Y:S02]  /*6490*/  IMAD.MOV.U32 R16, RZ, RZ, 0x1 ;  /* 0x00000001ff107424 */ /* 0x004fe400078e00ff */
[----:B------:R-:W-:Y:S01]  /*64a0*/  IMAD.MOV.U32 R18, RZ, RZ, RZ ;  /* 0x000000ffff127224 */ /* 0x000fe200078e00ff */
[----:B------:R2:W-:Y:S01]  /*64b0*/  STL.128 [R1+0x3a0], R12 ;  /* 0x0003a00c01007387 */ /* 0x0005e20000100c00 */
[----:B----4-:R-:W-:Y:S02]  /*64c0*/  IMAD.MOV.U32 R20, RZ, RZ, 0x1 ;  /* 0x00000001ff147424 */ /* 0x010fe400078e00ff */
[----:B-----5:R-:W-:Y:S01]  /*64d0*/  IMAD.MOV.U32 R11, RZ, RZ, RZ ;  /* 0x000000ffff0b7224 */ /* 0x020fe200078e00ff */
[----:B------:R3:W-:Y:S01]  /*64e0*/  STL.128 [R1+0x330], R4 ;  /* 0x0003300401007387 */ /* 0x0007e20000100c00 */
[----:B------:R-:W-:-:S03]  /*64f0*/  IMAD.MOV.U32 R21, RZ, RZ, RZ ;  /* 0x000000ffff157224 */ /* 0x000fc600078e00ff */
[----:B------:R4:W-:Y:S01]  /*6500*/  STL.128 [R1+0x340], R8 ;  /* 0x0003400801007387 */ /* 0x0009e20000100c00 */
[----:B-1----:R-:W-:Y:S02]  /*6510*/  IMAD.MOV.U32 R28, RZ, RZ, 0x1 ;  /* 0x00000001ff1c7424 */ /* 0x002fe400078e00ff */
[----:B------:R-:W-:Y:S01]  /*6520*/  IMAD.MOV.U32 R31, RZ, RZ, RZ ;  /* 0x000000ffff1f7224 */ /* 0x000fe200078e00ff */
[----:B------:R1:W-:Y:S01]  /*6530*/  STL.128 [R1+0x360], R24 ;  /* 0x0003601801007387 */ /* 0x0003e20000100c00 */
[----:B--2---:R-:W-:-:S03]  /*6540*/  IMAD.MOV.U32 R14, RZ, RZ, 0x1 ;  /* 0x00000001ff0e7424 */ /* 0x004fc600078e00ff */
[----:B------:R2:W-:Y:S01]  /*6550*/  STL.128 [R1+0x300], R16 ;  /* 0x0003001001007387 */ /* 0x0005e20000100c00 */
[----:B------:R-:W-:Y:S02]  /*6560*/  IMAD.MOV.U32 R15, RZ, RZ, 0x1 ;  /* 0x00000001ff0f7424 */ /* 0x000fe400078e00ff */
[----:B---3--:R-:W-:Y:S01]  /*6570*/  IMAD.MOV.U32 R5, RZ, RZ, RZ ;  /* 0x000000ffff057224 */ /* 0x008fe200078e00ff */
[----:B------:R3:W-:Y:S01]  /*6580*/  STL.128 [R1+0x310], R20 ;  /* 0x0003101401007387 */ /* 0x0007e20000100c00 */
[----:B----4-:R-:W-:-:S03]  /*6590*/  IMAD.MOV.U32 R8, RZ, RZ, 0x1 ;  /* 0x00000001ff087424 */ /* 0x010fc600078e00ff */
[----:B------:R4:W-:Y:S01]  /*65a0*/  STL.128 [R1+0x3f0], R12 ;  /* 0x0003f00c01007387 */ /* 0x0009e20000100c00 */
[----:B------:R-:W-:Y:S02]  /*65b0*/  IMAD.MOV.U32 R11, RZ, RZ, 0x1 ;  /* 0x00000001ff0b7424 */ /* 0x000fe400078e00ff */
[----:B-1----:R-:W-:Y:S01]  /*65c0*/  HFMA2 R25, -RZ, RZ, 0, 5.9604644775390625e-08 ;  /* 0x00000001ff197431 */ /* 0x002fe200000001ff */
[----:B------:R1:W-:Y:S01]  /*65d0*/  STL.128 [R1+0x380], R4 ;  /* 0x0003800401007387 */ /* 0x0003e20000100c00 */
[----:B------:R-:W-:Y:S02]  /*65e0*/  IMAD.MOV.U32 R24, RZ, RZ, RZ ;  /* 0x000000ffff187224 */ /* 0x000fe400078e00ff */
[----:B------:R-:W-:Y:S01]  /*65f0*/  IMAD.MOV.U32 R27, RZ, RZ, 0x1 ;  /* 0x00000001ff1b7424 */ /* 0x000fe200078e00ff */
[----:B------:R5:W-:Y:S01]  /*6600*/  STL.128 [R1+0x390], R8 ;  /* 0x0003900801007387 */ /* 0x000be20000100c00 */
[----:B--2---:R-:W-:Y:S01]  /*6610*/  IMAD.MOV.U32 R16, RZ, RZ, RZ ;  /* 0x000000ffff107224 */ /* 0x004fe200078e00ff */
[----:B------:R-:W-:-:S02]  /*6620*/  MOV R18, 0x1 ;  /* 0x0000000100127802 */ /* 0x000fc40000000f00 */
[----:B------:R2:W-:Y:S01]  /*6630*/  STL.128 [R1+0x370], R28 ;  /* 0x0003701c01007387 */ /* 0x0005e20000100c00 */
[----:B---3--:R-:W-:Y:S02]  /*6640*/  IMAD.MOV.U32 R21, RZ, RZ, 0x1 ;  /* 0x00000001ff157424 */ /* 0x008fe400078e00ff */
[----:B------:R-:W-:Y:S01]  /*6650*/  IMAD.MOV.U32 R22, RZ, RZ, RZ ;  /* 0x000000ffff167224 */ /* 0x000fe200078e00ff */
[----:B------:R3:W-:Y:S01]  /*6660*/  STL.128 [R1+0x3b0], R16 ;  /* 0x0003b01001007387 */ /* 0x0007e20000100c00 */
[----:B----4-:R-:W-:Y:S02]  /*6670*/  IMAD.MOV.U32 R13, RZ, RZ, 0x1 ;  /* 0x00000001ff0d7424 */ /* 0x010fe400078e00ff */
[----:B------:R-:W-:Y:S01]  /*6680*/  IMAD.MOV.U32 R14, RZ, RZ, RZ ;  /* 0x000000ffff0e7224 */ /* 0x000fe200078e00ff */
[----:B------:R4:W-:Y:S01]  /*6690*/  STL.128 [R1+0x3c0], R20 ;  /* 0x0003c01401007387 */ /* 0x0009e20000100c00 */
[----:B-1----:R-:W-:Y:S02]  /*66a0*/  IMAD.MOV.U32 R4, RZ, RZ, 0x1 ;  /* 0x00000001ff047424 */ /* 0x002fe400078e00ff */
[----:B-----5:R-:W-:Y:S01]  /*66b0*/  IMAD.MOV.U32 R9, RZ, RZ, RZ ;  /* 0x000000ffff097224 */ /* 0x020fe200078e00ff */
[----:B------:R1:W-:Y:S01]  /*66c0*/  STL.128 [R1+0x450], R12 ;  /* 0x0004500c01007387 */ /* 0x0003e20000100c00 */
[----:B------:R-:W-:-:S02]  /*66d0*/  IMAD.MOV.U32 R11, RZ, RZ, RZ ;  /* 0x000000ffff0b7224 */ /* 0x000fc400078e00ff */
[----:B--2---:R-:W-:Y:S01]  /*66e0*/  IMAD.MOV.U32 R29, RZ, RZ, RZ ;  /* 0x000000ffff1d7224 */ /* 0x004fe200078e00ff */
[----:B------:R2:W-:Y:S01]  /*66f0*/  STL.128 [R1+0x3d0], R4 ;  /* 0x0003d00401007387 */ /* 0x0005e20000100c00 */
[----:B------:R-:W-:Y:S02]  /*6700*/  IMAD.MOV.U32 R30, RZ, RZ, 0x1 ;  /* 0x00000001ff1e7424 */ /* 0x000fe400078e00ff */
[----:B------:R-:W-:Y:S01]  /*6710*/  IMAD.MOV.U32 R31, RZ, RZ, 0x1 ;  /* 0x00000001ff1f7424 */ /* 0x000fe200078e00ff */
[----:B------:R5:W-:Y:S01]  /*6720*/  STL.128 [R1+0x3e0], R8 ;  /* 0x0003e00801007387 */ /* 0x000be20000100c00 */
[----:B---3--:R-:W-:Y:S02]  /*6730*/  IMAD.MOV.U32 R18, RZ, RZ, RZ ;  /* 0x000000ffff127224 */ /* 0x008fe400078e00ff */
[----:B----4-:R-:W-:Y:S01]  /*6740*/  IMAD.MOV.U32 R21, RZ, RZ, RZ ;  /* 0x000000ffff157224 */ /* 0x010fe200078e00ff */
[----:B------:R3:W-:Y:S01]  /*6750*/  STL.128 [R1+0x400], R24 ;  /* 0x0004001801007387 */ /* 0x0007e20000100c00 */
[----:B-1----:R-:W-:-:S03]  /*6760*/  HFMA2 R14, -RZ, RZ, 0, 5.9604644775390625e-08 ;  /* 0x00000001ff0e7431 */ /* 0x002fc600000001ff */
[----:B------:R1:W-:Y:S01]  /*6770*/  STL.128 [R1+0x410], R28 ;  /* 0x0004101c01007387 */ /* 0x0003e20000100c00 */
[----:B--2---:R-:W-:-:S03]  /*6780*/  IMAD.MOV.U32 R5, RZ, RZ, 0x1 ;  /* 0x00000001ff057424 */ /* 0x004fc600078e00ff */
[----:B------:R-:W-:Y:S01]  /*6790*/  STL.128 [R1+0x460], R16 ;  /* 0x0004601001007387 */ /* 0x000fe20000100c00 */
[----:B------:R-:W-:Y:S02]  /*67a0*/  IMAD.MOV.U32 R6, RZ, RZ, 0x1 ;  /* 0x00000001ff067424 */ /* 0x000fe400078e00ff */
[----:B-----5:R-:W-:Y:S01]  /*67b0*/  IMAD.MOV.U32 R9, RZ, RZ, 0x1 ;  /* 0x00000001ff097424 */ /* 0x020fe200078e00ff */
[----:B------:R-:W-:Y:S01]  /*67c0*/  MOV R10, RZ ;  /* 0x000000ff000a7202 */ /* 0x000fe20000000f00 */
[----:B------:R-:W-:Y:S01]  /*67d0*/  IMAD.MOV.U32 R7, RZ, RZ, RZ ;  /* 0x000000ffff077224 */ /* 0x000fe200078e00ff */
[----:B------:R2:W-:Y:S01]  /*67e0*/  STL.128 [R1+0x24d0], R12 ;  /* 0x0024d00c01007387 */ /* 0x0005e20000100c00 */
[----:B---3--:R-:W-:Y:S02]  /*67f0*/  IMAD.MOV.U32 R25, RZ, RZ, RZ ;  /* 0x000000ffff197224 */ /* 0x008fe400078e00ff */
[----:B------:R-:W-:Y:S01]  /*6800*/  IMAD.MOV.U32 R26, RZ, RZ, 0x1 ;  /* 0x00000001ff1a7424 */ /* 0x000fe200078e00ff */
[----:B------:R3:W-:Y:S01]  /*6810*/  STL.128 [R1+0x440], R8 ;  /* 0x0004400801007387 */ /* 0x0007e20000100c00 */
[----:B------:R-:W-:-:S02]  /*6820*/  IMAD.MOV.U32 R27, RZ, RZ, RZ ;  /* 0x000000ffff1b7224 */ /* 0x000fc400078e00ff */
[----:B-1----:R-:W-:Y:S01]  /*6830*/  IMAD.MOV.U32 R31, RZ, RZ, RZ ;  /* 0x000000ffff1f7224 */ /* 0x002fe200078e00ff */
[----:B------:R1:W-:Y:S04]  /*6840*/  STL.128 [R1+0x420], R4 ;  /* 0x0004200401007387 */ /* 0x0003e80000100c00 */
[----:B------:R-:W-:Y:S01]  /*6850*/  STL.128 [R1+0x470], R20 ;  /* 0x0004701401007387 */ /* 0x000fe20000100c00 */
[----:B--2---:R-:W-:Y:S01]  /*6860*/  IMAD.MOV.U32 R12, RZ, RZ, RZ ;  /* 0x000000ffff0c7224 */ /* 0x004fe200078e00ff */
[----:B------:R-:W-:Y:S02]  /*6870*/  CS2R R14, SRZ ;  /* 0x00000000000e7805 */ /* 0x000fe4000001ff00 */
[----:B------:R-:W-:Y:S01]  /*6880*/  STL.128 [R1+0x24c0], R24 ;  /* 0x0024c01801007387 */ /* 0x000fe20000100c00 */
[----:B---3--:R-:W-:-:S02]  /*6890*/  IMAD.MOV.U32 R9, RZ, RZ, RZ ;  /* 0x000000ffff097224 */ /* 0x008fc400078e00ff */
[----:B------:R-:W-:Y:S01]  /*68a0*/  IMAD.MOV.U32 R11, RZ, RZ, 0x1 ;  /* 0x00000001ff0b7424 */ /* 0x000fe200078e00ff */
[----:B------:R-:W-:Y:S01]  /*68b0*/  STL.128 [R1+0x24b0], R28 ;  /* 0x0024b01c01007387 */ /* 0x000fe20000100c00 */
[----:B-1----:R-:W-:Y:S02]  /*68c0*/  IMAD.MOV.U32 R5, RZ, RZ, RZ ;  /* 0x000000ffff057224 */ /* 0x002fe400078e00ff */
[----:B------:R-:W-:Y:S01]  /*68d0*/  IMAD.MOV.U32 R6, RZ, RZ, RZ ;  /* 0x000000ffff067224 */ /* 0x000fe200078e00ff */
[----:B------:R1:W-:Y:S04]  /*68e0*/  STL.128 [R1+0x24e0], R8 ;  /* 0x0024e00801007387 */ /* 0x0003e80000100c00 */
[----:B------:R2:W-:Y:S04]  /*68f0*/  STL.128 [R1+0x24f0], R4 ;  /* 0x0024f00401007387 */ /* 0x0005e80000100c00 */
[----:B------:R2:W-:Y:S04]  /*6900*/  STL.128 [R1+0x24a0], R4 ;  /* 0x0024a00401007387 */ /* 0x0005e80000100c00 */
[----:B------:R2:W-:Y:S01]  /*6910*/  STL.128 [R1+0x2480], R12 ;  /* 0x0024800c01007387 */ /* 0x0005e20000100c00 */
[----:B-1----:R-:W-:-:S02]  /*6920*/  IMAD.MOV.U32 R8, RZ, RZ, RZ ;  /* 0x000000ffff087224 */ /* 0x002fc400078e00ff */
[----:B------:R-:W-:Y:S02]  /*6930*/  IMAD.MOV.U32 R10, RZ, RZ, 0x1 ;  /* 0x00000001ff0a7424 */ /* 0x000fe400078e00ff */
[----:B------:R-:W-:-:S05]  /*6940*/  IMAD.MOV.U32 R11, RZ, RZ, RZ ;  /* 0x000000ffff0b7224 */ /* 0x000fca00078e00ff */
[----:B------:R2:W-:Y:S02]  /*6950*/  STL.128 [R1+0x2490], R8 ;  /* 0x0024900801007387 */ /* 0x0005e40000100c00 */
.L_x_72:
[----:B------:R-:W-:-:S05]  /*6960*/  IMAD R3, R0, 0x4, R1 ;  /* 0x0000000400037824 */ /* 0x000fca00078e0201 */
[----:B--2---:R-:W2:Y:S04]  /*6970*/  LDL R13, [R3+0x180] ;  /* 0x00018000030d7983 */ /* 0x004ea80000100800 */
[----:B------:R-:W3:Y:S04]  /*6980*/  LDL R11, [R3+0x200] ;  /* 0x00020000030b7983 */ /* 0x000ee80000100800 */
[----:B------:R-:W4:Y:S01]  /*6990*/  LDL R8, [R3+0x300] ;  /* 0x0003000003087983 */ /* 0x000f220000100800 */
[----:B------:R-:W-:-:S03]  /*69a0*/  IMAD.SHL.U32 R2, R0, 0x4, RZ ;  /* 0x0000000400027824 */ /* 0x000fc600078e00ff */
[----:B------:R-:W5:Y:S01]  /*69b0*/  LDL R16, [R3+0x184] ;  /* 0x0001840003107983 */ /* 0x000f620000100800 */
[C---:B------:R-:W-:Y:S02]  /*69c0*/  VIADD R6, R2.reuse, 0x78 ;  /* 0x0000007802067836 */ /* 0x040fe40000000000 */
[C---:B------:R-:W-:Y:S01]  /*69d0*/  VIADD R4, R2.reuse, 0x4c ;  /* 0x0000004c02047836 */ /* 0x040fe20000000000 */
[----:B------:R-:W5:Y:S01]  /*69e0*/  LDL R14, [R3+0x400] ;  /* 0x00040000030e7983 */ /* 0x000f620000100800 */
[----:B------:R-:W-:Y:S01]  /*69f0*/  VIADD R2, R2, 0x28 ;  /* 0x0000002802027836 */ /* 0x000fe20000000000 */
[----:B------:R-:W-:Y:S02]  /*6a00*/  LOP3.LUT R6, R6, 0x78, RZ, 0xc0, !PT ;  /* 0x0000007806067812 */ /* 0x000fe400078ec0ff */
[----:B------:R-:W-:Y:S02]  /*6a10*/  LOP3.LUT R4, R4, 0x7c, RZ, 0xc0, !PT ;  /* 0x0000007c04047812 */ /* 0x000fe400078ec0ff */
[----:B------:R-:W-:Y:S01]  /*6a20*/  LOP3.LUT R2, R2, 0x78, RZ, 0xc0, !PT ;  /* 0x0000007802027812 */ /* 0x000fe200078ec0ff */
[----:B------:R-:W-:-:S02]  /*6a30*/  IMAD.IADD R10, R1, 0x1, R6 ;  /* 0x00000001010a7824 */ /* 0x000fc400078e0206 */
[C---:B------:R-:W-:Y:S02]  /*6a40*/  IMAD.IADD R5, R1.reuse, 0x1, R4 ;  /* 0x0000000101057824 */ /* 0x040fe400078e0204 */
[----:B------:R-:W-:Y:S02]  /*6a50*/  IMAD.IADD R4, R1, 0x1, R2 ;  /* 0x0000000101047824 */ /* 0x000fe400078e0202 */
[----:B------:R-:W5:Y:S04]  /*6a60*/  LDL R2, [R10+0x100] ;  /* 0x000100000a027983 */ /* 0x000f680000100800 */
[----:B------:R-:W5:Y:S04]  /*6a70*/  LDL R5, [R5+0x100] ;  /* 0x0001000005057983 */ /* 0x000f680000100800 */
[----:B------:R-:W5:Y:S04]  /*6a80*/  LDL R4, [R4+0x100] ;  /* 0x0001000004047983 */ /* 0x000f680000100800 */
[----:B------:R-:W5:Y:S01]  /*6a90*/  LDL R10, [R3+0x2480] ;  /* 0x00248000030a7983 */ /* 0x000f620000100800 */
[----:B--2---:R-:W-:-:S02]  /*6aa0*/  ISETP.NE.AND P0, PT, R13, 0x1, PT ;  /* 0x000000010d00780c */ /* 0x004fc40003f05270 */
[----:B---3--:R-:W-:-:S11]  /*6ab0*/  ISETP.NE.AND P3, PT, R11, 0x1, PT ;  /* 0x000000010b00780c */ /* 0x008fd60003f65270 */
[----:B------:R-:W2:Y:S04]  /*6ac0*/  @!P0 LDL R7, [R3+0x100] ;  /* 0x0001000003078983 */ /* 0x000ea80000100800 */
[----:B------:R-:W3:Y:S01]  /*6ad0*/  @!P3 LDL R12, [R3+0x100] ;  /* 0x00010000030cb983 */ /* 0x000ee20000100800 */
[----:B----4-:R-:W-:-:S13]  /*6ae0*/  ISETP.NE.AND P1, PT, R8, 0x1, PT ;  /* 0x000000010800780c */ /* 0x010fda0003f25270 */
[----:B------:R-:W4:Y:S04]  /*6af0*/  @P1 LDL R9, [R3+0x280] ;  /* 0x0002800003091983 */ /* 0x000f280000100800 */
[----:B------:R-:W4:Y:S01]  /*6b00*/  @!P1 LDL R15, [R3+0x280] ;  /* 0x00028000030f9983 */ /* 0x000f220000100800 */
[----:B-----5:R-:W-:-:S04]  /*6b10*/  IADD3 R2, PT, PT, R4, R5, R2 ;  /* 0x0000000504027210 */ /* 0x020fc80007ffe002 */
[----:B------:R-:W-:-:S05]  /*6b20*/  LOP3.LUT R2, R2, 0x1, RZ, 0xc0, !PT ;  /* 0x0000000102027812 */ /* 0x000fca00078ec0ff */
[----:B------:R-:W-:Y:S01]  /*6b30*/  VIADD R8, R2, 0x1 ;  /* 0x0000000102087836 */ /* 0x000fe20000000000 */
[----:B--2---:R-:W-:Y:S02]  /*6b40*/  @!P0 ISETP.NE.AND P2, PT, R7, 0x1, PT ;  /* 0x000000010700880c */ /* 0x004fe40003f45270 */
[----:B------:R-:W-:Y:S02]  /*6b50*/  CS2R R6, SRZ ;  /* 0x0000000000067805 */ /* 0x000fe4000001ff00 */
[----:B---3--:R-:W-:Y:S02]  /*6b60*/  @!P3 ISETP.NE.AND P4, PT, R12, 0x1, PT ;  /* 0x000000010c00b80c */ /* 0x008fe40003f85270 */
[----:B------:R-:W-:Y:S02]  /*6b70*/  @!P0 SEL R6, RZ, 0x1, P2 ;  /* 0x00000001ff068807 */ /* 0x000fe40001000000 */
[----:B------:R-:W-:Y:S02]  /*6b80*/  @!P3 SEL R7, RZ, 0x1, P4 ;  /* 0x00000001ff07b807 */ /* 0x000fe40002000000 */
[----:B------:R-:W-:-:S02]  /*6b90*/  ISETP.NE.AND P0, PT, R13, 0x1, PT ;  /* 0x000000010d00780c */ /* 0x000fc40003f05270 */
[----:B------:R-:W-:Y:S01]  /*6ba0*/  IADD3 R6, PT, PT, R7, R6, RZ ;  /* 0x0000000607067210 */ /* 0x000fe20007ffe0ff */
[----:B------:R-:W2:Y:S01]  /*6bb0*/  LDL R13, [R3+0x204] ;  /* 0x00020400030d7983 */ /* 0x000ea20000100800 */
[----:B------:R-:W-:Y:S02]  /*6bc0*/  ISETP.EQ.AND P0, PT, R11, 0x1, !P0 ;  /* 0x000000010b00780c */ /* 0x000fe40004702270 */
[----:B------:R-:W-:Y:S01]  /*6bd0*/  LOP3.LUT R6, R6, 0x1, RZ, 0xc0, !PT ;  /* 0x0000000106067812 */ /* 0x000fe200078ec0ff */
[----:B------:R-:W3:Y:S03]  /*6be0*/  LDL R7, [R3+0x480] ;  /* 0x0004800003077983 */ /* 0x000ee60000100800 */
[----:B------:R-:W-:Y:S01]  /*6bf0*/  ISETP.EQ.U32.XOR P0, PT, R6, 0x1, P0 ;  /* 0x000000010600780c */ /* 0x000fe20000702870 */
[----:B------:R-:W5:Y:S01]  /*6c00*/  LDL R11, [R3+0x304] ;  /* 0x00030400030b7983 */ /* 0x000f620000100800 */
[----:B------:R-:W-:-:S02]  /*6c10*/  LEA R6, R0, 0x68, 0x2 ;  /* 0x0000006800067811 */ /* 0x000fc400078e10ff */
[----:B----4-:R-:W-:-:S03]  /*6c20*/  @P1 ISETP.NE.AND P3, PT, R9, RZ, PT ;  /* 0x000000ff0900120c */ /* 0x010fc60003f65270 */
[----:B------:R-:W-:Y:S01]  /*6c30*/  VIADD R4, R6, 0xffffffec ;  /* 0xffffffec06047836 */ /* 0x000fe20000000000 */
[----:B------:R-:W-:-:S05]  /*6c40*/  @!P1 ISETP.NE.AND P3, PT, R15, RZ, PT ;  /* 0x000000ff0f00920c */ /* 0x000fca0003f65270 */
[----:B------:R-:W-:Y:S02]  /*6c50*/  @!P0 IMAD.MOV R8, RZ, RZ, R2 ;  /* 0x000000ffff088224 */ /* 0x000fe400078e0202 */
[----:B------:R-:W-:Y:S01]  /*6c60*/  VIADD R2, R6, 0xffffffb4 ;  /* 0xffffffb406027836 */ /* 0x000fe20000000000 */
[----:B------:R-:W-:Y:S02]  /*6c70*/  LOP3.LUT R4, R4, 0x7c, RZ, 0xc0, !PT ;  /* 0x0000007c04047812 */ /* 0x000fe400078ec0ff */
[----:B------:R-:W-:Y:S02]  /*6c80*/  LOP3.LUT R6, R6, 0x78, RZ, 0xc0, !PT ;  /* 0x0000007806067812 */ /* 0x000fe400078ec0ff */
[----:B------:R-:W-:Y:S01]  /*6c90*/  LOP3.LUT R2, R2, 0x7c, RZ, 0xc0, !PT ;  /* 0x0000007c02027812 */ /* 0x000fe200078ec0ff */
[C---:B------:R-:W-:Y:S02]  /*6ca0*/  IMAD.IADD R5, R1.reuse, 0x1, R4 ;  /* 0x0000000101057824 */ /* 0x040fe400078e0204 */
[----:B------:R-:W-:-:S02]  /*6cb0*/  IMAD.IADD R12, R1, 0x1, R6 ;  /* 0x00000001010c7824 */ /* 0x000fc400078e0206 */
[----:B------:R-:W-:Y:S01]  /*6cc0*/  IMAD.IADD R9, R1, 0x1, R2 ;  /* 0x0000000101097824 */ /* 0x000fe200078e0202 */
[----:B------:R1:W-:Y:S04]  /*6cd0*/  STL [R3+0x80], R8 ;  /* 0x0000800803007387 */ /* 0x0003e80000100800 */
[----:B------:R-:W4:Y:S04]  /*6ce0*/  @!P3 LDL R6, [R3+0x380] ;  /* 0x000380000306b983 */ /* 0x000f280000100800 */
[----:B------:R-:W3:Y:S04]  /*6cf0*/  LDL R2, [R12+0x280] ;  /* 0x000280000c027983 */ /* 0x000ee80000100800 */
[----:B------:R-:W3:Y:S04]  /*6d00*/  LDL R5, [R5+0x280] ;  /* 0x0002800005057983 */ /* 0x000ee80000100800 */
[----:B------:R-:W3:Y:S01]  /*6d10*/  LDL R4, [R9+0x280] ;  /* 0x0002800009047983 */ /* 0x000ee20000100800 */
[----:B------:R-:W-:-:S02]  /*6d20*/  ISETP.NE.AND P0, PT, R16, 0x1, PT ;  /* 0x000000011000780c */ /* 0x000fc40003f05270 */
[----:B------:R-:W-:-:S11]  /*6d30*/  @!P1 ISETP.NE.AND P4, PT, R15, 0x1, PT ;  /* 0x000000010f00980c */ /* 0x000fd60003f85270 */
[----:B------:R-:W5:Y:S01]  /*6d40*/  @!P0 LDL R9, [R3+0x104] ;  /* 0x0001040003098983 */ /* 0x000f620000100800 */
[----:B--2---:R-:W-:-:S13]  /*6d50*/  ISETP.NE.AND P2, PT, R13, 0x1, PT ;  /* 0x000000010d00780c */ /* 0x004fda0003f45270 */
[----:B------:R-:W2:Y:S01]  /*6d60*/  @!P2 LDL R12, [R3+0x104] ;  /* 0x00010400030ca983 */ /* 0x000ea20000100800 */
[----:B----4-:R-:W-:Y:S02]  /*6d70*/  @!P3 ISETP.NE.AND P5, PT, R6, 0x1, PT ;  /* 0x000000010600b80c */ /* 0x010fe40003fa5270 */
[----:B------:R-:W-:Y:S02]  /*6d80*/  LEA R6, R0, 0xfffffffc, 0x2 ;  /* 0xfffffffc00067811 */ /* 0x000fe400078e10ff */
[----:B---3--:R-:W-:Y:S01]  /*6d90*/  IADD3 R2, PT, PT, R4, R5, R2 ;  /* 0x0000000504027210 */ /* 0x008fe20007ffe002 */
[----:B------:R-:W-:Y:S01]  /*6da0*/  @P1 IMAD.MOV.U32 R4, RZ, RZ, RZ ;  /* 0x000000ffff041224 */ /* 0x000fe200078e00ff */
[----:B------:R-:W-:Y:S02]  /*6db0*/  MOV R5, RZ ;  /* 0x000000ff00057202 */ /* 0x000fe40000000f00 */
[----:B------:R-:W-:Y:S02]  /*6dc0*/  @!P1 SEL R4, RZ, 0x1, P4 ;  /* 0x00000001ff049807 */ /* 0x000fe40002000000 */
[----:B------:R-:W-:-:S02]  /*6dd0*/  @!P3 SEL R5, RZ, 0x1, P5 ;  /* 0x00000001ff05b807 */ /* 0x000fc40002800000 */
[----:B------:R-:W-:Y:S01]  /*6de0*/  LOP3.LUT R2, R2, 0x1, RZ, 0xc0, !PT ;  /* 0x0000000102027812 */ /* 0x000fe200078ec0ff */
[C---:B-1----:R-:W-:Y:S02]  /*6df0*/  VIADD R8, R6.reuse, 0x30 ;  /* 0x0000003006087836 */ /* 0x042fe40000000000 */
[----:B------:R-:W-:Y:S01]  /*6e00*/  IMAD.IADD R4, R5, 0x1, R4 ;  /* 0x0000000105047824 */ /* 0x000fe200078e0204 */
[----:B------:R-:W-:Y:S01]  /*6e10*/  IADD3 R7, PT, PT, R7, R2, R14 ;  /* 0x0000000207077210 */ /* 0x000fe20007ffe00e */
[----:B------:R-:W-:Y:S01]  /*6e20*/  VIADD R2, R6, 0x54 ;  /* 0x0000005406027836 */ /* 0x000fe20000000000 */
[----:B-----5:R-:W-:Y:S02]  /*6e30*/  ISETP.NE.AND P1, PT, R11, 0x1, PT ;  /* 0x000000010b00780c */ /* 0x020fe40003f25270 */
[----:B------:R-:W-:Y:S02]  /*6e40*/  LOP3.LUT R5, R4, 0x1, RZ, 0xc0, !PT ;  /* 0x0000000104057812 */ /* 0x000fe400078ec0ff */
[----:B------:R-:W-:-:S02]  /*6e50*/  LOP3.LUT R4, R2, 0x78, RZ, 0xc0, !PT ;  /* 0x0000007802047812 */ /* 0x000fc400078ec0ff */
[----:B------:R-:W-:Y:S02]  /*6e60*/  LOP3.LUT R2, R8, 0x7c, RZ, 0xc0, !PT ;  /* 0x0000007c08027812 */ /* 0x000fe400078ec0ff */
[----:B------:R-:W-:Y:S02]  /*6e70*/  LOP3.LUT R6, R6, 0x7c, RZ, 0xc0, !PT ;  /* 0x0000007c06067812 */ /* 0x000fe400078ec0ff */
[----:B------:R-:W-:Y:S01]  /*6e80*/  IADD3 R10, PT, PT, R10, R7, R5 ;  /* 0x000000070a0a7210 */ /* 0x000fe20007ffe005 */
[C---:B------:R-:W-:Y:S02]  /*6e90*/  IMAD.IADD R5, R1.reuse, 0x1, R4 ;  /* 0x0000000101057824 */ /* 0x040fe400078e0204 */
[C---:B------:R-:W-:Y:S01]  /*6ea0*/  IMAD.IADD R4, R1.reuse, 0x1, R2 ;  /* 0x0000000101047824 */ /* 0x040fe200078e0202 */
[----:B------:R-:W3:Y:S01]  /*6eb0*/  @P1 LDL R8, [R3+0x284] ;  /* 0x0002840003081983 */ /* 0x000ee20000100800 */
[----:B------:R-:W-:-:S03]  /*6ec0*/  IMAD.IADD R11, R1, 0x1, R6 ;  /* 0x00000001010b7824 */ /* 0x000fc600078e0206 */
[----:B------:R1:W-:Y:S04]  /*6ed0*/  STL [R3], R10 ;  /* 0x0000000a03007387 */ /* 0x0003e80000100800 */
[----:B------:R-:W4:Y:S04]  /*6ee0*/  LDL R2, [R11+0x100] ;  /* 0x000100000b027983 */ /* 0x000f280000100800 */
[----:B------:R-:W4:Y:S04]  /*6ef0*/  LDL R5, [R5+0x100] ;  /* 0x0001000005057983 */ /* 0x000f280000100800 */
[----:B------:R-:W4:Y:S04]  /*6f00*/  LDL R4, [R4+0x100] ;  /* 0x0001000004047983 */ /* 0x000f280000100800 */
[----:B------:R-:W5:Y:S01]  /*6f10*/  @!P1 LDL R14, [R3+0x284] ;  /* 0x00028400030e9983 */ /* 0x000f620000100800 */
[----:B------:R-:W-:-:S02]  /*6f20*/  @!P0 ISETP.NE.AND P3, PT, R9, 0x1, PT ;  /* 0x000000010900880c */ /* 0x000fc40003f65270 */
[----:B------:R-:W-:Y:S01]  /*6f30*/  CS2R R6, SRZ ;  /* 0x0000000000067805 */ /* 0x000fe2000001ff00 */
[----:B------:R-:W5:Y:S01]  /*6f40*/  LDL R9, [R3+0x484] ;  /* 0x0004840003097983 */ /* 0x000f620000100800 */
[----:B------:R-:W-:Y:S02]  /*6f50*/  @!P0 SEL R6, RZ, 0x1, P3 ;  /* 0x00000001ff068807 */ /* 0x000fe40001800000 */
[----:B------:R-:W-:Y:S01]  /*6f60*/  ISETP.NE.AND P0, PT, R16, 0x1, PT ;  /* 0x000000011000780c */ /* 0x000fe20003f05270 */
[----:B------:R-:W5:Y:S03]  /*6f70*/  LDL R11, [R3+0x2484] ;  /* 0x00248400030b7983 */ /* 0x000f660000100800 */
[----:B------:R-:W-:Y:S02]  /*6f80*/  ISETP.EQ.AND P0, PT, R13, 0x1, !P0 ;  /* 0x000000010d00780c */ /* 0x000fe40004702270 */
[----:B--2---:R-:W-:-:S02]  /*6f90*/  @!P2 ISETP.NE.AND P4, PT, R12, 0x1, PT ;  /* 0x000000010c00a80c */ /* 0x004fc40003f85270 */
[----:B------:R-:W2:Y:S02]  /*6fa0*/  LDL R12, [R3+0x404] ;  /* 0x00040400030c7983 */ /* 0x000ea40000100800 */
[----:B------:R-:W-:-:S05]  /*6fb0*/  @!P2 SEL R7, RZ, 0x1, P4 ;  /* 0x00000001ff07a807 */ /* 0x000fca0002000000 */
[----:B------:R-:W-:-:S05]  /*6fc0*/  IMAD.IADD R6, R7, 0x1, R6 ;  /* 0x0000000107067824 */ /* 0x000fca00078e0206 */
[----:B------:R-:W-:-:S04]  /*6fd0*/  LOP3.LUT R6, R6, 0x1, RZ, 0xc0, !PT ;  /* 0x0000000106067812 */ /* 0x000fc800078ec0ff */
[----:B------:R-:W-:Y:S02]  /*6fe0*/  ISETP.EQ.U32.XOR P0, PT, R6, 0x1, P0 ;  /* 0x000000010600780c */ /* 0x000fe40000702870 */
[----:B------:R-:W-:Y:S02]  /*6ff0*/  LEA R6, R0, 0x6c, 0x2 ;  /* 0x0000006c00067811 */ /* 0x000fe400078e10ff */
[----:B---3--:R-:W-:Y:S02]  /*7000*/  @P1 ISETP.NE.AND P2, PT, R8, RZ, PT ;  /* 0x000000ff0800120c */ /* 0x008fe40003f45270 */
[----:B----4-:R-:W-:Y:S01]  /*7010*/  IADD3 R2, PT, PT, R4, R5, R2 ;  /* 0x0000000504027210 */ /* 0x010fe20007ffe002 */
[----:B------:R-:W-:Y:S01]  /*7020*/  VIADD R5, R6, 0xffffffb4 ;  /* 0xffffffb406057836 */ /* 0x000fe20000000000 */
[----:B-----5:R-:W-:Y:S02]  /*7030*/  @!P1 ISETP.NE.AND P2, PT, R14, RZ, PT ;  /* 0x000000ff0e00920c */ /* 0x020fe40003f45270 */
[----:B------:R-:W-:-:S02]  /*7040*/  LOP3.LUT R2, R2, 0x1, RZ, 0xc0, !PT ;  /* 0x0000000102027812 */ /* 0x000fc400078ec0ff */
[C---:B------:R-:W-:Y:S02]  /*7050*/  IADD3 R4, PT, PT, R6.reuse, -0x14, RZ ;  /* 0xffffffec06047810 */ /* 0x040fe40007ffe0ff */
[----:B------:R-:W-:Y:S01]  /*7060*/  LOP3.LUT R6, R6, 0x7c, RZ, 0xc0, !PT ;  /* 0x0000007c06067812 */ /* 0x000fe200078ec0ff */
[----:B------:R-:W-:Y:S01]  /*7070*/  VIADD R8, R2, 0x1 ;  /* 0x0000000102087836 */ /* 0x000fe20000000000 */
[----:B------:R-:W-:Y:S01]  /*7080*/  LOP3.LUT R4, R4, 0x78, RZ, 0xc0, !PT ;  /* 0x0000007804047812 */ /* 0x000fe200078ec0ff */
[----:B------:R-:W-:Y:S01]  /*7090*/  @!P0 IMAD.MOV R8, RZ, RZ, R2 ;  /* 0x000000ffff088224 */ /* 0x000fe200078e0202 */
[----:B------:R-:W-:Y:S01]  /*70a0*/  LOP3.LUT R2, R5, 0x78, RZ, 0xc0, !PT ;  /* 0x0000007805027812 */ /* 0x000fe200078ec0ff */
[C---:B-1----:R-:W-:Y:S02]  /*70b0*/  IMAD.IADD R10, R1.reuse, 0x1, R6 ;  /* 0x00000001010a7824 */ /* 0x042fe400078e0206 */
[C---:B------:R-:W-:Y:S01]  /*70c0*/  IMAD.IADD R5, R1.reuse, 0x1, R4 ;  /* 0x0000000101057824 */ /* 0x040fe200078e0204 */
[----:B------:R-:W3:Y:S01]  /*70d0*/  @!P2 LDL R6, [R3+0x384] ;  /* 0x000384000306a983 */ /* 0x000ee20000100800 */
[----:B------:R-:W-:-:S03]  /*70e0*/  IMAD.IADD R4, R1, 0x1, R2 ;  /* 0x0000000101047824 */ /* 0x000fc600078e0202 */
[----:B------:R1:W-:Y:S04]  /*70f0*/  STL [R3+0x84], R8 ;  /* 0x0000840803007387 */ /* 0x0003e80000100800 */
[----:B------:R-:W4:Y:S04]  /*7100*/  LDL R2, [R10+0x280] ;  /* 0x000280000a027983 */ /* 0x000f280000100800 */
[----:B------:R-:W4:Y:S04]  /*7110*/  LDL R5, [R5+0x280] ;  /* 0x0002800005057983 */ /* 0x000f280000100800 */
[----:B------:R-:W4:Y:S01]  /*7120*/  LDL R4, [R4+0x280] ;  /* 0x0002800004047983 */ /* 0x000f220000100800 */
[----:B------:R-:W-:Y:S01]  /*7130*/  @!P1 ISETP.NE.AND P0, PT, R14, 0x1, PT ;  /* 0x000000010e00980c */ /* 0x000fe20003f05270 */
[----:B------:R-:W-:Y:S01]  /*7140*/  IMAD.MOV.U32 R7, RZ, RZ, RZ ;  /* 0x000000ffff077224 */ /* 0x000fe200078e00ff */
[----:B------:R-:W-:-:S02]  /*7150*/  IADD3 R0, PT, PT, R0, 0x2, RZ ;  /* 0x0000000200007810 */ /* 0x000fc40007ffe0ff */
[----:B---3--:R-:W-:Y:S01]  /*7160*/  @!P2 ISETP.NE.AND P3, PT, R6, 0x1, PT ;  /* 0x000000010600a80c */ /* 0x008fe20003f65270 */
[----:B------:R-:W-:Y:S01]  /*7170*/  @P1 IMAD.MOV.U32 R6, RZ, RZ, RZ ;  /* 0x000000ffff061224 */ /* 0x000fe200078e00ff */
[----:B------:R-:W-:Y:S02]  /*7180*/  @!P1 SEL R6, RZ, 0x1, P0 ;  /* 0x00000001ff069807 */ /* 0x000fe40000000000 */
[----:B------:R-:W-:-:S05]  /*7190*/  @!P2 SEL R7, RZ, 0x1, P3 ;  /* 0x00000001ff07a807 */ /* 0x000fca0001800000 */
[----:B------:R-:W-:Y:S01]  /*71a0*/  IMAD.IADD R6, R7, 0x1, R6 ;  /* 0x0000000107067824 */ /* 0x000fe200078e0206 */
[----:B----4-:R-:W-:-:S04]  /*71b0*/  IADD3 R2, PT, PT, R4, R5, R2 ;  /* 0x0000000504027210 */ /* 0x010fc80007ffe002 */
[----:B------:R-:W-:Y:S02]  /*71c0*/  LOP3.LUT R2, R2, 0x1, RZ, 0xc0, !PT ;  /* 0x0000000102027812 */ /* 0x000fe400078ec0ff */
[----:B------:R-:W-:Y:S02]  /*71d0*/  LOP3.LUT R6, R6, 0x1, RZ, 0xc0, !PT ;  /* 0x0000000106067812 */ /* 0x000fe400078ec0ff */
[----:B--2---:R-:W-:-:S04]  /*71e0*/  IADD3 R9, PT, PT, R9, R2, R12 ;  /* 0x0000000209097210 */ /* 0x004fc80007ffe00c */
[----:B------:R-:W-:-:S05]  /*71f0*/  IADD3 R6, PT, PT, R11, R9, R6 ;  /* 0x000000090b067210 */ /* 0x000fca0007ffe006 */
[----:B------:R1:W-:Y:S01]  /*7200*/  STL [R3+0x4], R6 ;  /* 0x0000040603007387 */ /* 0x0003e20000100800 */
[----:B------:R-:W-:-:S13]  /*7210*/  ISETP.NE.AND P0, PT, R0, 0x20, PT ;  /* 0x000000200000780c */ /* 0x000fda0003f05270 */
[----:B-1----:R-:W-:Y:S05]  /*7220*/  @P0 BRA `(.L_x_72) ;  /* 0xfffffff400cc0947 */ /* 0x002fea000383ffff */
[----:B------:R-:W-:Y:S05]  /*7230*/  BSYNC.RECONVERGENT B0 ;  /* 0x0000000000007941 */ /* 0x000fea0003800200 */
.L_x_71:
[----:B------:R-:W2:Y:S04]  /*7240*/  LDL.64 R4, [R1+0xf8] ;  /* 0x0000f80001047983 */ /* 0x000ea80000100a00 */
[----:B------:R-:W3:Y:S04]  /*7250*/  LDL R6, [R1+0xf4] ;  /* 0x0000f40001067983 */ /* 0x000ee80000100800 */
[----:B------:R-:W4:Y:S01]  /*7260*/  LDL.64 R12, [R1+0x78] ;  /* 0x00007800010c7983 */ /* 0x000f220000100a00 */
[----:B--2---:R-:W-:-:S13]  /*7270*/  ISETP.GE.U32.AND P0, PT, R5, 0x2, PT ;  /* 0x000000020500780c */ /* 0x004fda0003f06070 */
[C---:B------:R-:W-:Y:S02]  /*7280*/  @P0 VIADD R0, R5.reuse, 0xfffffffe ;  /* 0xfffffffe05000836 */ /* 0x040fe40000000000 */
[----:B------:R-:W-:-:S03]  /*7290*/  @P0 VIADD R2, R5, 0xffffffff ;  /* 0xffffffff05020836 */ /* 0x000fc60000000000 */
[----:B------:R-:W-:-:S13]  /*72a0*/  ISETP.NE.OR P1, PT, R0, RZ, !P0 ;  /* 0x000000ff0000720c */ /* 0x000fda0004725670 */
[----:B------:R-:W-:-:S04]  /*72b0*/  @!P1 IMAD.MOV R2, RZ, RZ, R5 ;  /* 0x000000ffff029224 */ /* 0x000fc800078e0205 */
[----:B------:R-:W-:-:S05]  /*72c0*/  @P0 VIADD R3, R2, 0xffffffff ;  /* 0xffffffff02030836 */ /* 0x000fca0000000000 */
[C---:B------:R-:W-:Y:S02]  /*72d0*/  @P0 LOP3.LUT R5, R3.reuse, 0xfffffffe, RZ, 0xc0, !PT ;  /* 0xfffffffe03050812 */ /* 0x040fe400078ec0ff */
[----:B------:R-:W-:-:S03]  /*72e0*/  @P0 LEA.HI R3, R3, R4, RZ, 0x1f ;  /* 0x0000000403030211 */ /* 0x000fc600078ff8ff */
[----:B------:R-:W-:Y:S02]  /*72f0*/  @P0 IMAD.IADD R5, R0, 0x1, -R5 ;  /* 0x0000000100050824 */ /* 0x000fe400078e0a05 */
[----:B------:R-:W-:-:S05]  /*7300*/  @P0 VIADD R4, R3, 0x1 ;  /* 0x0000000103040836 */ /* 0x000fca0000000000 */
[----:B------:R1:W-:Y:S04]  /*7310*/  @P0 STL.64 [R1+0xf8], R4 ;  /* 0x0000f80401000387 */ /* 0x0003e80000100a00 */
[----:B------:R-:W2:Y:S02]  /*7320*/  LDL R0, [R1+0xf8] ;  /* 0x0000f80001007983 */ /* 0x000ea40000100800 */
[----:B--2---:R-:W-:-:S13]  /*7330*/  ISETP.GE.U32.AND P5, PT, R0, 0x2, PT ;  /* 0x000000020000780c */ /* 0x004fda0003fa6070 */
[----:B------:R-:W-:-:S05]  /*7340*/  @P5 VIADD R8, R0, 0xfffffffe ;  /* 0xfffffffe00085836 */ /* 0x000fca0000000000 */
[----:B------:R-:W-:Y:S01]  /*7350*/  ISETP.NE.OR P0, PT, R8, RZ, !P5 ;  /* 0x000000ff0800720c */ /* 0x000fe20006f05670 */
[----:B------:R-:W-:-:S12]  /*7360*/  @P5 VIADD R2, R0, 0xffffffff ;  /* 0xffffffff00025836 */ /* 0x000fd80000000000 */
[----:B------:R-:W-:-:S05]  /*7370*/  @!P0 IADD3 R2, PT, PT, R0, RZ, RZ ;  /* 0x000000ff00028210 */ /* 0x000fca0007ffe0ff */
[----:B------:R-:W-:-:S05]  /*7380*/  @P5 VIADD R9, R2, 0xffffffff ;  /* 0xffffffff02095836 */ /* 0x000fca0000000000 */
[----:B---3--:R-:W-:-:S05]  /*7390*/  @P5 LEA.HI R0, R9, R6, RZ, 0x1f ;  /* 0x0000000609005211 */ /* 0x008fca00078ff8ff */
[----:B------:R-:W-:-:S05]  /*73a0*/  @P5 VIADD R0, R0, 0x1 ;  /* 0x0000000100005836 */ /* 0x000fca0000000000 */
[----:B------:R-:W-:Y:S04]  /*73b0*/  @P5 STL [R1+0xf4], R0 ;  /* 0x0000f40001005387 */ /* 0x000fe80000100800 */
[----:B-1----:R-:W2:Y:S02]  /*73c0*/  LDL.64 R4, [R1+0xf0] ;  /* 0x0000f00001047983 */ /* 0x002ea40000100a00 */
[----:B--2---:R-:W-:-:S13]  /*73d0*/  ISETP.GE.U32.AND P0, PT, R5, 0x2, PT ;  /* 0x000000020500780c */ /* 0x004fda0003f06070 */
[----:B------:R-:W-:-:S05]  /*73e0*/  @P0 VIADD R2, R5, 0xfffffffe ;  /* 0xfffffffe05020836 */ /* 0x000fca0000000000 */
[----:B------:R-:W-:Y:S01]  /*73f0*/  ISETP.NE.OR P1, PT, R2, RZ, !P0 ;  /* 0x000000ff0200720c */ /* 0x000fe20004725670 */
[----:B------:R-:W-:-:S12]  /*7400*/  @P0 VIADD R3, R5, 0xffffffff ;  /* 0xffffffff05030836 */ /* 0x000fd80000000000 */
[----:B------:R-:W-:-:S04]  /*7410*/  @!P1 IMAD.MOV R3, RZ, RZ, R5 ;  /* 0x000000ffff039224 */ /* 0x000fc800078e0205 */
[----:B------:R-:W-:-:S05]  /*7420*/  @P0 VIADD R3, R3, 0xffffffff ;  /* 0xffffffff03030836 */ /* 0x000fca0000000000 */
[C---:B------:R-:W-:Y:S02]  /*7430*/  @P0 LOP3.LUT R5, R3.reuse, 0xfffffffe, RZ, 0xc0, !PT ;  /* 0xfffffffe03050812 */ /* 0x040fe400078ec0ff */
[----:B------:R-:W-:-:S03]  /*7440*/  @P0 LEA.HI R3, R3, R4, RZ, 0x1f ;  /* 0x0000000403030211 */ /* 0x000fc600078ff8ff */
[----:B------:R-:W-:Y:S02]  /*7450*/  @P0 IMAD.IADD R7, R2, 0x1, -R5 ;  /* 0x0000000102070824 */ /* 0x000fe400078e0a05 */
[----:B------:R-:W-:-:S05]  /*7460*/  @P0 VIADD R6, R3, 0x1 ;  /* 0x0000000103060836 */ /* 0x000fca0000000000 */
[----:B------:R1:W-:Y:S04]  /*7470*/  @P0 STL.64 [R1+0xf0], R6 ;  /* 0x0000f00601000387 */ /* 0x0003e80000100a00 */
[----:B------:R-:W2:Y:S01]  /*7480*/  LDL R10, [R1+0xf0] ;  /* 0x0000f000010a7983 */ /* 0x000ea20000100800 */
[----:B----4-:R-:W-:-:S03]  /*7490*/  ISETP.GE.U32.AND P0, PT, R13, 0x2, PT ;  /* 0x000000020d00780c */ /* 0x010fc60003f06070 */
[----:B-1----:R-:W3:Y:S10]  /*74a0*/  LDL R7, [R1+0x74] ;  /* 0x0000740001077983 */ /* 0x002ef40000100800 */
[----:B------:R-:W-:-:S04]  /*74b0*/  @P0 IADD3 R0, PT, PT, R13, -0x2, RZ ;  /* 0xfffffffe0d000810 */ /* 0x000fc80007ffe0ff */
        /* <DEDUP_REMOVED lines=9> */
[----:B------:R-:W4:Y:S01]  /*7550*/  LDL R2, [R1+0x78] ;  /* 0x0000780001027983 */ /* 0x000f220000100800 */
[----:B--2---:R-:W-:-:S13]  /*7560*/  ISETP.GE.U32.AND P2, PT, R10, 0x2, PT ;  /* 0x000000020a00780c */ /* 0x004fda0003f46070 */
[----:B------:R-:W2:Y:S01]  /*7570*/  @P2 LDL R11, [R1+0xec] ;  /* 0x0000ec00010b2983 */ /* 0x000ea20000100800 */
[----:B------:R-:W-:-:S05]  /*7580*/  @P2 VIADD R0, R10, 0xfffffffe ;  /* 0xfffffffe0a002836 */ /* 0x000fca0000000000 */
[----:B------:R-:W-:Y:S01]  /*7590*/  ISETP.NE.OR P0, PT, R0, RZ, !P2 ;  /* 0x000000ff0000720c */ /* 0x000fe20005705670 */
[----:B------:R-:W-:-:S12]  /*75a0*/  @P2 VIADD R3, R10, 0xffffffff ;  /* 0xffffffff0a032836 */ /* 0x000fd80000000000 */
[----:B------:R-:W-:-:S05]  /*75b0*/  @!P0 IMAD.MOV R3, RZ, RZ, R10 ;  /* 0x000000ffff038224 */ /* 0x000fca00078e020a */
[----:B------:R-:W-:Y:S02]  /*75c0*/  @P2 IADD3 R12, PT, PT, R3, -0x1, RZ ;  /* 0xffffffff030c2810 */ /* 0x000fe40007ffe0ff */
[----:B----4-:R-:W-:-:S13]  /*75d0*/  ISETP.GE.U32.AND P4, PT, R2, 0x2, PT ;  /* 0x000000020200780c */ /* 0x010fda0003f86070 */
[----:B------:R-:W-:-:S05]  /*75e0*/  @P4 VIADD R13, R2, 0xfffffffe ;  /* 0xfffffffe020d4836 */ /* 0x000fca0000000000 */
[----:B------:R-:W-:Y:S02]  /*75f0*/  ISETP.NE.OR P0, PT, R13, RZ, !P4 ;  /* 0x000000ff0d00720c */ /* 0x000fe40006705670 */
[----:B--2---:R-:W-:-:S05]  /*7600*/  @P2 LEA.HI R3, R12, R11, RZ, 0x1f ;  /* 0x0000000b0c032211 */ /* 0x004fca00078ff8ff */
[----:B------:R-:W-:-:S05]  /*7610*/  @P2 VIADD R6, R3, 0x1 ;  /* 0x0000000103062836 */ /* 0x000fca0000000000 */
[----:B------:R2:W-:Y:S04]  /*7620*/  @P2 STL [R1+0xec], R6 ;  /* 0x0000ec0601002387 */ /* 0x0005e80000100800 */
[----:B------:R-:W4:Y:S01]  /*7630*/  LDL.64 R16, [R1+0xe8] ;  /* 0x0000e80001107983 */ /* 0x000f220000100a00 */
[----:B------:R-:W-:Y:S02]  /*7640*/  @P4 VIADD R3, R2, 0xffffffff ;  /* 0xffffffff02034836 */ /* 0x000fe40000000000 */
[----:B------:R-:W-:-:S04]  /*7650*/  @!P0 IMAD.MOV R3, RZ, RZ, R2 ;  /* 0x000000ffff038224 */ /* 0x000fc800078e0202 */
[----:B------:R-:W-:-:S05]  /*7660*/  @P4 VIADD R14, R3, 0xffffffff ;  /* 0xffffffff030e4836 */ /* 0x000fca0000000000 */
[----:B---3--:R-:W-:-:S05]  /*7670*/  @P4 LEA.HI R2, R14, R7, RZ, 0x1f ;  /* 0x000000070e024211 */ /* 0x008fca00078ff8ff */
[----:B------:R-:W-:-:S05]  /*7680*/  @P4 VIADD R2, R2, 0x1 ;  /* 0x0000000102024836 */ /* 0x000fca0000000000 */
[----:B------:R3:W-:Y:S04]  /*7690*/  @P4 STL [R1+0x74], R2 ;  /* 0x0000740201004387 */ /* 0x0007e80000100800 */
[----:B------:R-:W5:Y:S01]  /*76a0*/  LDL.64 R10, [R1+0x70] ;  /* 0x00007000010a7983 */ /* 0x000f620000100a00 */
[----:B----4-:R-:W-:-:S13]  /*76b0*/  ISETP.GE.U32.AND P1, PT, R17, 0x2, PT ;  /* 0x000000021100780c */ /* 0x010fda0003f26070 */
[----:B------:R-:W-:-:S05]  /*76c0*/  @P1 VIADD R3, R17, 0xfffffffe ;  /* 0xfffffffe11031836 */ /* 0x000fca0000000000 */
[----:B------:R-:W-:Y:S01]  /*76d0*/  ISETP.NE.OR P0, PT, R3, RZ, !P1 ;  /* 0x000000ff0300720c */ /* 0x000fe20004f05670 */
[----:B-1----:R-:W-:-:S12]  /*76e0*/  @P1 VIADD R4, R17, 0xffffffff ;  /* 0xffffffff11041836 */ /* 0x002fd80000000000 */
[----:B------:R-:W-:-:S05]  /*76f0*/  @!P0 IADD3 R4, PT, PT, R17, RZ, RZ ;  /* 0x000000ff11048210 */ /* 0x000fca0007ffe0ff */
[----:B------:R-:W-:-:S05]  /*7700*/  @P1 VIADD R5, R4, 0xffffffff ;  /* 0xffffffff04051836 */ /* 0x000fca0000000000 */
[C---:B------:R-:W-:Y:S02]  /*7710*/  @P1 LOP3.LUT R4, R5.reuse, 0xfffffffe, RZ, 0xc0, !PT ;  /* 0xfffffffe05041812 */ /* 0x040fe400078ec0ff */
[----:B------:R-:W-:Y:S02]  /*7720*/  @P1 LEA.HI R5, R5, R16, RZ, 0x1f ;  /* 0x0000001005051211 */ /* 0x000fe400078ff8ff */
[----:B-----5:R-:W-:Y:S01]  /*7730*/  ISETP.GE.U32.AND P0, PT, R11, 0x2, PT ;  /* 0x000000020b00780c */ /* 0x020fe20003f06070 */
[----:B------:R-:W-:Y:S02]  /*7740*/  @P1 IMAD.IADD R7, R3, 0x1, -R4 ;  /* 0x0000000103071824 */ /* 0x000fe400078e0a04 */
[----:B--2---:R-:W-:-:S05]  /*7750*/  @P1 VIADD R6, R5, 0x1 ;  /* 0x0000000105061836 */ /* 0x004fca0000000000 */
[----:B------:R1:W-:Y:S04]  /*7760*/  @P1 STL.64 [R1+0xe8], R6 ;  /* 0x0000e80601001387 */ /* 0x0003e80000100a00 */
[----:B------:R-:W2:Y:S01]  /*7770*/  LDL R4, [R1+0xe8] ;  /* 0x0000e80001047983 */ /* 0x000ea20000100800 */
[----:B---3--:R-:W-:-:S05]  /*7780*/  @P0 VIADD R2, R11, 0xfffffffe ;  /* 0xfffffffe0b020836 */ /* 0x008fca0000000000 */
[----:B------:R-:W-:Y:S01]  /*7790*/  ISETP.NE.OR P1, PT, R2, RZ, !P0 ;  /* 0x000000ff0200720c */ /* 0x000fe20004725670 */
[----:B------:R-:W-:-:S12]  /*77a0*/  @P0 VIADD R3, R11, 0xffffffff ;  /* 0xffffffff0b030836 */ /* 0x000fd80000000000 */
[----:B------:R-:W-:Y:S02]  /*77b0*/  @!P1 IMAD.MOV R3, RZ, RZ, R11 ;  /* 0x000000ffff039224 */ /* 0x000fe400078e020b */
[----:B------:R-:W3:Y:S02]  /*77c0*/  LDL R11, [R1+0xe4] ;  /* 0x0000e400010b7983 */ /* 0x000ee40000100800 */
[----:B------:R-:W-:-:S05]  /*77d0*/  @P0 VIADD R3, R3, 0xffffffff ;  /* 0xffffffff03030836 */ /* 0x000fca0000000000 */
[C---:B------:R-:W-:Y:S02]  /*77e0*/  @P0 LOP3.LUT R5, R3.reuse, 0xfffffffe, RZ, 0xc0, !PT ;  /* 0xfffffffe03050812 */ /* 0x040fe400078ec0ff */
[----:B------:R-:W-:-:S03]  /*77f0*/  @P0 LEA.HI R3, R3, R10, RZ, 0x1f ;  /* 0x0000000a03030211 */ /* 0x000fc600078ff8ff */
[----:B-1----:R-:W-:Y:S01]  /*7800*/  @P0 IMAD.IADD R7, R2, 0x1, -R5 ;  /* 0x0000000102070824 */ /* 0x002fe200078e0a05 */
[----:B------:R-:W-:-:S05]  /*7810*/  @P0 IADD3 R6, PT, PT, R3, 0x1, RZ ;  /* 0x0000000103060810 */ /* 0x000fca0007ffe0ff */
[----:B------:R1:W-:Y:S04]  /*7820*/  @P0 STL.64 [R1+0x70], R6 ;  /* 0x0000700601000387 */ /* 0x0003e80000100a00 */
[----:B------:R-:W4:Y:S01]  /*7830*/  LDL R5, [R1+0x70] ;  /* 0x0000700001057983 */ /* 0x000f220000100800 */
[----:B--2---:R-:W-:-:S13]  /*7840*/  ISETP.GE.U32.AND P3, PT, R4, 0x2, PT ;  /* 0x000000020400780c */ /* 0x004fda0003f66070 */
[----:B------:R-:W-:-:S05]  /*7850*/  @P3 VIADD R2, R4, 0xfffffffe ;  /* 0xfffffffe04023836 */ /* 0x000fca0000000000 */
[----:B------:R-:W-:Y:S01]  /*7860*/  ISETP.NE.OR P0, PT, R2, RZ, !P3 ;  /* 0x000000ff0200720c */ /* 0x000fe20005f05670 */
[----:B------:R-:W-:-:S12]  /*7870*/  @P3 VIADD R3, R4, 0xffffffff ;  /* 0xffffffff04033836 */ /* 0x000fd80000000000 */
[----:B------:R-:W-:-:S04]  /*7880*/  @!P0 IMAD.MOV R3, RZ, RZ, R4 ;  /* 0x000000ffff038224 */ /* 0x000fc800078e0204 */
[----:B------:R-:W-:-:S05]  /*7890*/  @P3 VIADD R4, R3, 0xffffffff ;  /* 0xffffffff03043836 */ /* 0x000fca0000000000 */
[----:B---3--:R-:W-:Y:S02]  /*78a0*/  @P3 LEA.HI R3, R4, R11, RZ, 0x1f ;  /* 0x0000000b04033211 */ /* 0x008fe400078ff8ff */
[----:B----4-:R-:W-:-:S03]  /*78b0*/  ISETP.GE.U32.AND P1, PT, R5, 0x2, PT ;  /* 0x000000020500780c */ /* 0x010fc60003f26070 */
[----:B------:R-:W-:-:S05]  /*78c0*/  @P3 VIADD R10, R3, 0x1 ;  /* 0x00000001030a3836 */ /* 0x000fca0000000000 */
[----:B------:R2:W-:Y:S04]  /*78d0*/  @P3 STL [R1+0xe4], R10 ;  /* 0x0000e40a01003387 */ /* 0x0005e80000100800 */
[----:B------:R-:W3:Y:S04]  /*78e0*/  LDL.64 R18, [R1+0xe0] ;  /* 0x0000e00001127983 */ /* 0x000ee80000100a00 */
[----:B-1----:R-:W4:Y:S01]  /*78f0*/  @P1 LDL R7, [R1+0x6c] ;  /* 0x00006c0001071983 */ /* 0x002f220000100800 */
[----:B------:R-:W-:-:S05]  /*7900*/  @P1 VIADD R3, R5, 0xfffffffe ;  /* 0xfffffffe05031836 */ /* 0x000fca0000000000 */
[----:B------:R-:W-:Y:S01]  /*7910*/  ISETP.NE.OR P0, PT, R3, RZ, !P1 ;  /* 0x000000ff0300720c */ /* 0x000fe20004f05670 */
[----:B------:R-:W-:-:S12]  /*7920*/  @P1 VIADD R6, R5, 0xffffffff ;  /* 0xffffffff05061836 */ /* 0x000fd80000000000 */
[----:B------:R-:W-:-:S05]  /*7930*/  @!P0 IMAD.MOV R6, RZ, RZ, R5 ;  /* 0x000000ffff068224 */ /* 0x000fca00078e0205 */
[----:B------:R-:W-:Y:S02]  /*7940*/  @P1 IADD3 R6, PT, PT, R6, -0x1, RZ ;  /* 0xffffffff06061810 */ /* 0x000fe40007ffe0ff */
[----:B------:R-:W-:Y:S02]  /*7950*/  P2R R21, PR, RZ, 0x8 ;  /* 0x00000008ff157803 */ /* 0x000fe40000000000 */
[----:B---3--:R-:W-:Y:S02]  /*7960*/  ISETP.GE.U32.AND P0, PT, R19, 0x2, PT ;  /* 0x000000021300780c */ /* 0x008fe40003f06070 */
[----:B----4-:R-:W-:-:S05]  /*7970*/  @P1 LEA.HI R7, R6, R7, RZ, 0x1f ;  /* 0x0000000706071211 */ /* 0x010fca00078ff8ff */
[----:B--2---:R-:W-:-:S06]  /*7980*/  @P1 VIADD R10, R7, 0x1 ;  /* 0x00000001070a1836 */ /* 0x004fcc0000000000 */
[----:B------:R-:W-:Y:S01]  /*7990*/  @P0 VIADD R5, R19, 0xfffffffe ;  /* 0xfffffffe13050836 */ /* 0x000fe20000000000 */
[----:B------:R1:W-:Y:S04]  /*79a0*/  @P1 STL [R1+0x6c], R10 ;  /* 0x00006c0a01001387 */ /* 0x0003e80000100800 */
[----:B------:R-:W-:Y:S01]  /*79b0*/  ISETP.NE.OR P3, PT, R5, RZ, !P0 ;  /* 0x000000ff0500720c */ /* 0x000fe20004765670 */
[----:B------:R-:W2:Y:S01]  /*79c0*/  LDL.64 R22, [R1+0x68] ;  /* 0x0000680001167983 */ /* 0x000ea20000100a00 */
[----:B------:R-:W-:-:S11]  /*79d0*/  @P0 VIADD R7, R19, 0xffffffff ;  /* 0xffffffff13070836 */ /* 0x000fd60000000000 */
[----:B------:R-:W-:-:S04]  /*79e0*/  @!P3 IMAD.MOV R7, RZ, RZ, R19 ;  /* 0x000000ffff07b224 */ /* 0x000fc800078e0213 */
[----:B------:R-:W-:-:S05]  /*79f0*/  @P0 VIADD R7, R7, 0xffffffff ;  /* 0xffffffff07070836 */ /* 0x000fca0000000000 */
[C---:B------:R-:W-:Y:S02]  /*7a00*/  @P0 LOP3.LUT R16, R7.reuse, 0xfffffffe, RZ, 0xc0, !PT ;  /* 0xfffffffe07100812 */ /* 0x040fe400078ec0ff */
[----:B------:R-:W-:-:S03]  /*7a10*/  @P0 LEA.HI R7, R7, R18, RZ, 0x1f ;  /* 0x0000001207070211 */ /* 0x000fc600078ff8ff */
[----:B------:R-:W-:Y:S02]  /*7a20*/  @P0 IMAD.IADD R17, R5, 0x1, -R16 ;  /* 0x0000000105110824 */ /* 0x000fe400078e0a10 */
[----:B------:R-:W-:-:S05]  /*7a30*/  @P0 VIADD R16, R7, 0x1 ;  /* 0x0000000107100836 */ /* 0x000fca0000000000 */
[----:B------:R-:W-:Y:S04]  /*7a40*/  @P0 STL.64 [R1+0xe0], R16 ;  /* 0x0000e01001000387 */ /* 0x000fe80000100a00 */
[----:B------:R-:W3:Y:S01]  /*7a50*/  LDL R18, [R1+0xe0] ;  /* 0x0000e00001127983 */ /* 0x000ee20000100800 */
[----:B--2---:R-:W-:-:S13]  /*7a60*/  ISETP.GE.U32.AND P0, PT, R23, 0x2, PT ;  /* 0x000000021700780c */ /* 0x004fda0003f06070 */
[----:B------:R-:W-:-:S05]  /*7a70*/  @P0 VIADD R5, R23, 0xfffffffe ;  /* 0xfffffffe17050836 */ /* 0x000fca0000000000 */
[----:B------:R-:W-:Y:S02]  /*7a80*/  ISETP.NE.OR P3, PT, R5, RZ, !P0 ;  /* 0x000000ff0500720c */ /* 0x000fe40004765670 */
[----:B------:R-:W-:-:S11]  /*7a90*/  @P0 IADD3 R7, PT, PT, R23, -0x1, RZ ;  /* 0xffffffff17070810 */ /* 0x000fd60007ffe0ff */
[----:B------:R-:W-:-:S04]  /*7aa0*/  @!P3 IMAD.MOV R7, RZ, RZ, R23 ;  /* 0x000000ffff07b224 */ /* 0x000fc800078e0217 */
[----:B------:R-:W-:Y:S01]  /*7ab0*/  @P0 VIADD R7, R7, 0xffffffff ;  /* 0xffffffff07070836 */ /* 0x000fe20000000000 */
[----:B---3--:R-:W-:-:S04]  /*7ac0*/  ISETP.GE.U32.AND P3, PT, R18, 0x2, PT ;  /* 0x000000021200780c */ /* 0x008fc80003f66070 */
[C---:B-1----:R-:W-:Y:S02]  /*7ad0*/  @P0 LOP3.LUT R10, R7.reuse, 0xfffffffe, RZ, 0xc0, !PT ;  /* 0xfffffffe070a0812 */ /* 0x042fe400078ec0ff */
[----:B------:R-:W-:-:S03]  /*7ae0*/  @P0 LEA.HI R7, R7, R22, RZ, 0x1f ;  /* 0x0000001607070211 */ /* 0x000fc600078ff8ff */
[----:B------:R-:W-:Y:S02]  /*7af0*/  @P0 IMAD.IADD R11, R5, 0x1, -R10 ;  /* 0x00000001050b0824 */ /* 0x000fe400078e0a0a */
[----:B------:R-:W-:Y:S02]  /*7b00*/  @P0 VIADD R10, R7, 0x1 ;  /* 0x00000001070a0836 */ /* 0x000fe40000000000 */
[----:B------:R-:W2:Y:S04]  /*7b10*/  @P3 LDL R20, [R1+0xdc] ;  /* 0x0000dc0001143983 */ /* 0x000ea80000100800 */
[----:B------:R1:W-:Y:S04]  /*7b20*/  @P0 STL.64 [R1+0x68], R10 ;  /* 0x0000680a01000387 */ /* 0x0003e80000100a00 */
[----:B------:R-:W3:Y:S01]  /*7b30*/  LDL R15, [R1+0x68] ;  /* 0x00006800010f7983 */ /* 0x000ee20000100800 */
[----:B------:R-:W-:-:S05]  /*7b40*/  @P3 VIADD R5, R18, 0xfffffffe ;  /* 0xfffffffe12053836 */ /* 0x000fca0000000000 */
[----:B------:R-:W-:Y:S01]  /*7b50*/  ISETP.NE.OR P0, PT, R5, RZ, !P3 ;  /* 0x000000ff0500720c */ /* 0x000fe20005f05670 */
[----:B------:R-:W-:-:S12]  /*7b60*/  @P3 VIADD R7, R18, 0xffffffff ;  /* 0xffffffff12073836 */ /* 0x000fd80000000000 */
[----:B------:R-:W-:Y:S02]  /*7b70*/  @!P0 IMAD.MOV R7, RZ, RZ, R18 ;  /* 0x000000ffff078224 */ /* 0x000fe400078e0212 */
[----:B------:R-:W4:Y:S02]  /*7b80*/  LDL R18, [R1+0x64] ;  /* 0x0000640001127983 */ /* 0x000f240000100800 */
[----:B------:R-:W-:Y:S01]  /*7b90*/  @P3 VIADD R7, R7, 0xffffffff ;  /* 0xffffffff07073836 */ /* 0x000fe20000000000 */
[----:B------:R-:W-:-:S05]  /*7ba0*/  @P5 LOP3.LUT R9, R9, 0xfffffffe, RZ, 0xc0, !PT ;  /* 0xfffffffe09095812 */ /* 0x000fca00078ec0ff */
[----:B-1----:R-:W-:-:S05]  /*7bb0*/  @P5 IMAD.IADD R10, R8, 0x1, -R9 ;  /* 0x00000001080a5824 */ /* 0x002fca00078e0a09 */
[----:B------:R4:W-:Y:S01]  /*7bc0*/  @P5 STL [R1+0xf8], R10 ;  /* 0x0000f80a01005387 */ /* 0x0009e20000100800 */
[----:B--2---:R-:W-:-:S04]  /*7bd0*/  @P3 LEA.HI R20, R7, R20, RZ, 0x1f ;  /* 0x0000001407143211 */ /* 0x004fc800078ff8ff */
[----:B------:R-:W-:Y:S02]  /*7be0*/  @P3 IADD3 R20, PT, PT, R20, 0x1, RZ ;  /* 0x0000000114143810 */ /* 0x000fe40007ffe0ff */
[----:B---3--:R-:W-:-:S03]  /*7bf0*/  ISETP.GE.U32.AND P0, PT, R15, 0x2, PT ;  /* 0x000000020f00780c */ /* 0x008fc60003f06070 */
[----:B------:R1:W-:Y:S04]  /*7c00*/  @P3 STL [R1+0xdc], R20 ;  /* 0x0000dc1401003387 */ /* 0x0003e80000100800 */
[----:B------:R-:W2:Y:S06]  /*7c10*/  LDL.64 R24, [R1+0xd8] ;  /* 0x0000d80001187983 */ /* 0x000eac0000100a00 */
[----:B------:R-:W-:-:S05]  /*7c20*/  @P0 VIADD R8, R15, 0xfffffffe ;  /* 0xfffffffe0f080836 */ /* 0x000fca0000000000 */
[----:B------:R-:W-:Y:S01]  /*7c30*/  ISETP.NE.OR P5, PT, R8, RZ, !P0 ;  /* 0x000000ff0800720c */ /* 0x000fe200047a5670 */
[----:B------:R-:W-:-:S12]  /*7c40*/  @P0 VIADD R9, R15, 0xffffffff ;  /* 0xffffffff0f090836 */ /* 0x000fd80000000000 */
[----:B------:R-:W-:-:S04]  /*7c50*/  @!P5 IMAD.MOV R9, RZ, RZ, R15 ;  /* 0x000000ffff09d224 */ /* 0x000fc800078e020f */
[----:B------:R-:W-:-:S05]  /*7c60*/  @P0 VIADD R9, R9, 0xffffffff ;  /* 0xffffffff09090836 */ /* 0x000fca0000000000 */
[----:B----4-:R-:W-:-:S04]  /*7c70*/  @P0 LEA.HI R10, R9, R18, RZ, 0x1f ;  /* 0x00000012090a0211 */ /* 0x010fc800078ff8ff */
[----:B------:R-:W-:-:S05]  /*7c80*/  @P0 IADD3 R10, PT, PT, R10, 0x1, RZ ;  /* 0x000000010a0a0810 */ /* 0x000fca0007ffe0ff */
[----:B------:R-:W-:Y:S04]  /*7c90*/  @P0 STL [R1+0x64], R10 ;  /* 0x0000640a01000387 */ /* 0x000fe80000100800 */
[----:B------:R-:W3:Y:S01]  /*7ca0*/  LDL.64 R22, [R1+0x60] ;  /* 0x0000600001167983 */ /* 0x000ee20000100a00 */
[----:B------:R-:W-:Y:S02]  /*7cb0*/  P2R R26, PR, RZ, 0x8 ;  /* 0x00000008ff1a7803 */ /* 0x000fe40000000000 */
        /* <DEDUP_REMOVED lines=9> */
[----:B------:R-:W-:Y:S01]  /*7d50*/  @P5 VIADD R18, R17, 0x1 ;  /* 0x0000000111125836 */ /* 0x000fe20000000000 */
[----:B---3--:R-:W-:-:S04]  /*7d60*/  ISETP.GE.U32.AND P6, PT, R23, 0x2, PT ;  /* 0x000000021700780c */ /* 0x008fc80003fc6070 */
[----:B------:R2:W-:Y:S04]  /*7d70*/  @P5 STL.64 [R1+0xd8], R18 ;  /* 0x0000d81201005387 */ /* 0x0005e80000100a00 */
[----:B-1----:R-:W3:Y:S05]  /*7d80*/  LDL R20, [R1+0xd8] ;  /* 0x0000d80001147983 */ /* 0x002eea0000100800 */
[C---:B------:R-:W-:Y:S02]  /*7d90*/  @P6 VIADD R11, R23.reuse, 0xfffffffe ;  /* 0xfffffffe170b6836 */ /* 0x040fe40000000000 */
[----:B------:R-:W-:Y:S01]  /*7da0*/  @P6 VIADD R15, R23, 0xffffffff ;  /* 0xffffffff170f6836 */ /* 0x000fe20000000000 */
[----:B--2---:R-:W2:Y:S02]  /*7db0*/  LDL R18, [R1+0xd4] ;  /* 0x0000d40001127983 */ /* 0x004ea40000100800 */
[----:B------:R-:W-:-:S13]  /*7dc0*/  ISETP.NE.OR P3, PT, R11, RZ, !P6 ;  /* 0x000000ff0b00720c */ /* 0x000fda0007765670 */
[----:B------:R-:W-:-:S04]  /*7dd0*/  @!P3 IMAD.MOV R15, RZ, RZ, R23 ;  /* 0x000000ffff0fb224 */ /* 0x000fc800078e0217 */
[----:B------:R-:W-:-:S05]  /*7de0*/  @P6 VIADD R15, R15, 0xffffffff ;  /* 0xffffffff0f0f6836 */ /* 0x000fca0000000000 */
[C---:B------:R-:W-:Y:S02]  /*7df0*/  @P6 LOP3.LUT R10, R15.reuse, 0xfffffffe, RZ, 0xc0, !PT ;  /* 0xfffffffe0f0a6812 */ /* 0x040fe400078ec0ff */
[----:B------:R-:W-:-:S03]  /*7e00*/  @P6 LEA.HI R15, R15, R22, RZ, 0x1f ;  /* 0x000000160f0f6211 */ /* 0x000fc600078ff8ff */
[----:B------:R-:W-:Y:S01]  /*7e10*/  @P6 IMAD.IADD R17, R11, 0x1, -R10 ;  /* 0x000000010b116824 */ /* 0x000fe200078e0a0a */
[----:B------:R-:W-:-:S05]  /*7e20*/  @P6 IADD3 R16, PT, PT, R15, 0x1, RZ ;  /* 0x000000010f106810 */ /* 0x000fca0007ffe0ff */
[----:B------:R1:W-:Y:S04]  /*7e30*/  @P6 STL.64 [R1+0x60], R16 ;  /* 0x0000601001006387 */ /* 0x0003e80000100a00 */
[----:B------:R-:W4:Y:S01]  /*7e40*/  LDL R15, [R1+0x60] ;  /* 0x00006000010f7983 */ /* 0x000f220000100800 */
[----:B------:R-:W-:-:S05]  /*7e50*/  @P4 LOP3.LUT R14, R14, 0xfffffffe, RZ, 0xc0, !PT ;  /* 0xfffffffe0e0e4812 */ /* 0x000fca00078ec0ff */
[----:B------:R-:W-:-:S05]  /*7e60*/  @P4 IMAD.IADD R14, R13, 0x1, -R14 ;  /* 0x000000010d0e4824 */ /* 0x000fca00078e0a0e */
[----:B------:R-:W-:Y:S01]  /*7e70*/  @P4 STL [R1+0x78], R14 ;  /* 0x0000780e01004387 */ /* 0x000fe20000100800 */
[----:B------:R-:W-:-:S05]  /*7e80*/  @P2 LOP3.LUT R13, R12, 0xfffffffe, RZ, 0xc0, !PT ;  /* 0xfffffffe0c0d2812 */ /* 0x000fca00078ec0ff */
[----:B------:R-:W-:Y:S01]  /*7e90*/  @P2 IMAD.IADD R12, R0, 0x1, -R13 ;  /* 0x00000001000c2824 */ /* 0x000fe200078e0a0d */
[----:B---3--:R-:W-:-:S13]  /*7ea0*/  ISETP.GE.U32.AND P5, PT, R20, 0x2, PT ;  /* 0x000000021400780c */ /* 0x008fda0003fa6070 */
[----:B------:R-:W-:-:S05]  /*7eb0*/  @P5 VIADD R10, R20, 0xfffffffe ;  /* 0xfffffffe140a5836 */ /* 0x000fca0000000000 */
[----:B------:R-:W-:Y:S01]  /*7ec0*/  ISETP.NE.OR P6, PT, R10, RZ, !P5 ;  /* 0x000000ff0a00720c */ /* 0x000fe20006fc5670 */
[----:B------:R-:W-:-:S12]  /*7ed0*/  @P5 VIADD R11, R20, 0xffffffff ;  /* 0xffffffff140b5836 */ /* 0x000fd80000000000 */
[----:B------:R-:W-:-:S04]  /*7ee0*/  @!P6 IMAD.MOV R11, RZ, RZ, R20 ;  /* 0x000000ffff0be224 */ /* 0x000fc800078e0214 */
[----:B------:R-:W-:-:S05]  /*7ef0*/  @P5 VIADD R11, R11, 0xffffffff ;  /* 0xffffffff0b0b5836 */ /* 0x000fca0000000000 */
[----:B--2---:R-:W-:-:S05]  /*7f00*/  @P5 LEA.HI R18, R11, R18, RZ, 0x1f ;  /* 0x000000120b125211 */ /* 0x004fca00078ff8ff */
[----:B------:R-:W-:Y:S01]  /*7f10*/  @P5 VIADD R18, R18, 0x1 ;  /* 0x0000000112125836 */ /* 0x000fe20000000000 */
[----:B----4-:R-:W-:-:S04]  /*7f20*/  ISETP.GE.U32.AND P4, PT, R15, 0x2, PT ;  /* 0x000000020f00780c */ /* 0x010fc80003f86070 */
[----:B------:R-:W-:Y:S04]  /*7f30*/  @P5 STL [R1+0xd4], R18 ;  /* 0x0000d41201005387 */ /* 0x000fe80000100800 */
[----:B------:R-:W2:Y:S05]  /*7f40*/  LDL.64 R22, [R1+0xd0] ;  /* 0x0000d00001167983 */ /* 0x000eaa0000100a00 */
[----:B------:R-:W3:Y:S01]  /*7f50*/  @P4 LDL R13, [R1+0x5c] ;  /* 0x00005c00010d4983 */ /* 0x000ee20000100800 */
[----:B------:R-:W-:-:S03]  /*7f60*/  @P4 VIADD R0, R15, 0xfffffffe ;  /* 0xfffffffe0f004836 */ /* 0x000fc60000000000 */
[----:B------:R4:W-:Y:S02]  /*7f70*/  @P2 STL [R1+0xf0], R12 ;  /* 0x0000f00c01002387 */ /* 0x0009e40000100800 */
[----:B------:R-:W-:Y:S02]  /*7f80*/  ISETP.NE.OR P2, PT, R0, RZ, !P4 ;  /* 0x000000ff0000720c */ /* 0x000fe40006745670 */
[----:B-1----:R-:W-:-:S11]  /*7f90*/  @P4 IADD3 R16, PT, PT, R15, -0x1, RZ ;  /* 0xffffffff0f104810 */ /* 0x002fd60007ffe0ff */
[----:B------:R-:W-:-:S04]  /*7fa0*/  @!P2 IMAD.MOV R16, RZ, RZ, R15 ;  /* 0x000000ffff10a224 */ /* 0x000fc800078e020f */
[----:B----4-:R-:W-:Y:S01]  /*7fb0*/  @P4 VIADD R12, R16, 0xffffffff ;  /* 0xffffffff100c4836 */ /* 0x010fe20000000000 */
[----:B--2---:R-:W-:-:S04]  /*7fc0*/  ISETP.GE.U32.AND P2, PT, R23, 0x2, PT ;  /* 0x000000021700780c */ /* 0x004fc80003f46070 */
[----:B---3--:R-:W-:-:S05]  /*7fd0*/  @P4 LEA.HI R13, R12, R13, RZ, 0x1f ;  /* 0x0000000d0c0d4211 */ /* 0x008fca00078ff8ff */
[----:B------:R-:W-:-:S04]  /*7fe0*/  @P4 VIADD R14, R13, 0x1 ;  /* 0x000000010d0e4836 */ /* 0x000fc80000000000 */
        /* <DEDUP_REMOVED lines=15> */
[----:B------:R-:W-:Y:S01]  /*80e0*/  ISETP.NE.OR P3, PT, R13, RZ, !P6 ;  /* 0x000000ff0d00720c */ /* 0x000fe20007765670 */
[----:B------:R-:W-:-:S12]  /*80f0*/  @P6 VIADD R15, R25, 0xffffffff ;  /* 0xffffffff190f6836 */ /* 0x000fd80000000000 */
[----:B------:R-:W-:Y:S02]  /*8100*/  @!P3 IADD3 R15, PT, PT, R25, RZ, RZ ;  /* 0x000000ff190fb210 */ /* 0x000fe40007ffe0ff */
[----:B---3--:R-:W-:-:S03]  /*8110*/  ISETP.GE.U32.AND P3, PT, R18, 0x2, PT ;  /* 0x000000021200780c */ /* 0x008fc60003f66070 */
[----:B------:R-:W-:-:S05]  /*8120*/  @P6 VIADD R15, R15, 0xffffffff ;  /* 0xffffffff0f0f6836 */ /* 0x000fca0000000000 */
[C---:B-1----:R-:W-:Y:S02]  /*8130*/  @P6 LOP3.LUT R14, R15.reuse, 0xfffffffe, RZ, 0xc0, !PT ;  /* 0xfffffffe0f0e6812 */ /* 0x042fe400078ec0ff */
[----:B------:R-:W-:-:S05]  /*8140*/  @P6 LEA.HI R15, R15, R24, RZ, 0x1f ;  /* 0x000000180f0f6211 */ /* 0x000fca00078ff8ff */
[----:B------:R-:W-:Y:S02]  /*8150*/  @P6 VIADD R16, R15, 0x1 ;  /* 0x000000010f106836 */ /* 0x000fe40000000000 */
[----:B------:R-:W2:Y:S01]  /*8160*/  @P3 LDL R15, [R1+0xcc] ;  /* 0x0000cc00010f3983 */ /* 0x000ea20000100800 */
[----:B------:R-:W-:Y:S02]  /*8170*/  @P6 IMAD.IADD R17, R13, 0x1, -R14 ;  /* 0x000000010d116824 */ /* 0x000fe400078e0a0e */
[----:B------:R-:W-:-:S05]  /*8180*/  @P3 VIADD R13, R18, 0xfffffffe ;  /* 0xfffffffe120d3836 */ /* 0x000fca0000000000 */
[----:B------:R-:W-:Y:S01]  /*8190*/  ISETP.NE.OR P2, PT, R13, RZ, !P3 ;  /* 0x000000ff0d00720c */ /* 0x000fe20005f45670 */
[C---:B------:R-:W-:Y:S01]  /*81a0*/  @P3 VIADD R14, R18.reuse, 0xffffffff ;  /* 0xffffffff120e3836 */ /* 0x040fe20000000000 */
[----:B------:R1:W-:Y:S11]  /*81b0*/  @P6 STL.64 [R1+0x58], R16 ;  /* 0x0000581001006387 */ /* 0x0003f60000100a00 */
[----:B------:R-:W-:-:S02]  /*81c0*/  @!P2 IADD3 R14, PT, PT, R18, RZ, RZ ;  /* 0x000000ff120ea210 */ /* 0x000fc40007ffe0ff */
[----:B------:R-:W3:Y:S03]  /*81d0*/  LDL R18, [R1+0x58] ;  /* 0x0000580001127983 */ /* 0x000ee60000100800 */
[----:B------:R-:W-:Y:S01]  /*81e0*/  @P3 VIADD R14, R14, 0xffffffff ;  /* 0xffffffff0e0e3836 */ /* 0x000fe20000000000 */
[----:B------:R-:W-:-:S04]  /*81f0*/  ISETP.NE.AND P6, PT, R21, RZ, PT ;  /* 0x000000ff1500720c */ /* 0x000fc80003fc5270 */
[----:B--2---:R-:W-:-:S05]  /*8200*/  @P3 LEA.HI R15, R14, R15, RZ, 0x1f ;  /* 0x0000000f0e0f3211 */ /* 0x004fca00078ff8ff */
[----:B-1----:R-:W-:-:S05]  /*8210*/  @P3 VIADD R16, R15, 0x1 ;  /* 0x000000010f103836 */ /* 0x002fca0000000000 */
[----:B------:R-:W-:Y:S04]  /*8220*/  @P3 STL [R1+0xcc], R16 ;  /* 0x0000cc1001003387 */ /* 0x000fe80000100800 */
[----:B------:R-:W2:Y:S01]  /*8230*/  LDL.64 R20, [R1+0xc8] ;  /* 0x0000c80001147983 */ /* 0x000ea20000100a00 */
[----:B------:R-:W-:-:S05]  /*8240*/  @P6 LOP3.LUT R15, R4, 0xfffffffe, RZ, 0xc0, !PT ;  /* 0xfffffffe040f6812 */ /* 0x000fca00078ec0ff */
[----:B------:R-:W-:-:S05]  /*8250*/  @P6 IMAD.IADD R4, R2, 0x1, -R15 ;  /* 0x0000000102046824 */ /* 0x000fca00078e0a0f */
[----:B------:R1:W-:Y:S04]  /*8260*/  @P6 STL [R1+0xe8], R4 ;  /* 0x0000e80401006387 */ /* 0x0003e80000100800 */
[----:B-1----:R-:W4:Y:S01]  /*8270*/  LDL R4, [R1+0x54] ;  /* 0x0000540001047983 */ /* 0x002f220000100800 */
[----:B---3--:R-:W-:Y:S02]  /*8280*/  ISETP.GE.U32.AND P6, PT, R18, 0x2, PT ;  /* 0x000000021200780c */ /* 0x008fe40003fc6070 */
[----:B------:R-:W-:-:S05]  /*8290*/  @P1 LOP3.LUT R6, R6, 0xfffffffe, RZ, 0xc0, !PT ;  /* 0xfffffffe06061812 */ /* 0x000fca00078ec0ff */
[----:B------:R-:W-:-:S06]  /*82a0*/  @P1 IMAD.IADD R6, R3, 0x1, -R6 ;  /* 0x0000000103061824 */ /* 0x000fcc00078e0a06 */
[----:B------:R-:W-:Y:S01]  /*82b0*/  @P6 VIADD R2, R18, 0xfffffffe ;  /* 0xfffffffe12026836 */ /* 0x000fe20000000000 */
[----:B------:R1:W-:Y:S04]  /*82c0*/  @P1 STL [R1+0x70], R6 ;  /* 0x0000700601001387 */ /* 0x0003e80000100800 */
[----:B------:R-:W-:Y:S01]  /*82d0*/  ISETP.NE.OR P1, PT, R2, RZ, !P6 ;  /* 0x000000ff0200720c */ /* 0x000fe20007725670 */
[----:B------:R-:W-:-:S12]  /*82e0*/  @P6 VIADD R3, R18, 0xffffffff ;  /* 0xffffffff12036836 */ /* 0x000fd80000000000 */
[----:B------:R-:W-:-:S04]  /*82f0*/  @!P1 IMAD.MOV R3, RZ, RZ, R18 ;  /* 0x000000ffff039224 */ /* 0x000fc800078e0212 */
[----:B------:R-:W-:Y:S01]  /*8300*/  @P6 VIADD R3, R3, 0xffffffff ;  /* 0xffffffff03036836 */ /* 0x000fe20000000000 */
[----:B------:R-:W-:Y:S02]  /*8310*/  P2R R22, PR, RZ, 0x8 ;  /* 0x00000008ff167803 */ /* 0x000fe40000000000 */
[----:B------:R-:W-:Y:S02]  /*8320*/  ISETP.NE.AND P3, PT, R26, RZ, PT ;  /* 0x000000ff1a00720c */ /* 0x000fe40003f65270 */
[----:B--2---:R-:W-:-:S13]  /*8330*/  ISETP.GE.U32.AND P1, PT, R21, 0x2, PT ;  /* 0x000000021500780c */ /* 0x004fda0003f26070 */
[----:B------:R-:W-:-:S05]  /*8340*/  @P1 VIADD R15, R21, 0xfffffffe ;  /* 0xfffffffe150f1836 */ /* 0x000fca0000000000 */
[----:B------:R-:W-:Y:S02]  /*8350*/  ISETP.NE.OR P2, PT, R15, RZ, !P1 ;  /* 0x000000ff0f00720c */ /* 0x000fe40004f45670 */
[----:B----4-:R-:W-:Y:S02]  /*8360*/  @P6 LEA.HI R4, R3, R4, RZ, 0x1f ;  /* 0x0000000403046211 */ /* 0x010fe400078ff8ff */
[----:B------:R-:W-:-:S03]  /*8370*/  @P1 IADD3 R16, PT, PT, R21, -0x1, RZ ;  /* 0xffffffff15101810 */ /* 0x000fc60007ffe0ff */
[----:B------:R-:W-:-:S06]  /*8380*/  @P6 VIADD R4, R4, 0x1 ;  /* 0x0000000104046836 */ /* 0x000fcc0000000000 */
[----:B------:R-:W-:Y:S01]  /*8390*/  @!P2 IMAD.MOV R16, RZ, RZ, R21 ;  /* 0x000000ffff10a224 */ /* 0x000fe200078e0215 */
[----:B------:R-:W-:Y:S03]  /*83a0*/  @P6 STL [R1+0x54], R4 ;  /* 0x0000540401006387 */ /* 0x000fe60000100800 */
[----:B------:R-:W-:Y:S01]  /*83b0*/  @P1 VIADD R17, R16, 0xffffffff ;  /* 0xffffffff10111836 */ /* 0x000fe20000000000 */
[----:B------:R-:W2:Y:S04]  /*83c0*/  LDL.64 R26, [R1+0x50] ;  /* 0x00005000011a7983 */ /* 0x000ea80000100a00 */
[C---:B-1----:R-:W-:Y:S02]  /*83d0*/  @P1 LOP3.LUT R6, R17.reuse, 0xfffffffe, RZ, 0xc0, !PT ;  /* 0xfffffffe11061812 */ /* 0x042fe400078ec0ff */
[----:B------:R-:W-:-:S03]  /*83e0*/  @P1 LEA.HI R17, R17, R20, RZ, 0x1f ;  /* 0x0000001411111211 */ /* 0x000fc600078ff8ff */
[----:B------:R-:W-:Y:S02]  /*83f0*/  @P1 IMAD.IADD R19, R15, 0x1, -R6 ;  /* 0x000000010f131824 */ /* 0x000fe400078e0a06 */
[----:B------:R-:W-:-:S05]  /*8400*/  @P1 VIADD R18, R17, 0x1 ;  /* 0x0000000111121836 */ /* 0x000fca0000000000 */
[----:B------:R1:W-:Y:S04]  /*8410*/  @P1 STL.64 [R1+0xc8], R18 ;  /* 0x0000c81201001387 */ /* 0x0003e80000100a00 */
[----:B------:R-:W3:Y:S01]  /*8420*/  LDL R16, [R1+0xc8] ;  /* 0x0000c80001107983 */ /* 0x000ee20000100800 */
[----:B------:R-:W-:-:S03]  /*8430*/  P2R R23, PR, RZ, 0x40 ;  /* 0x00000040ff177803 */ /* 0x000fc60000000000 */
[----:B-1----:R-:W4:Y:S01]  /*8440*/  LDL R19, [R1+0xc4] ;  /* 0x0000c40001137983 */ /* 0x002f220000100800 */
[----:B--2---:R-:W-:-:S13]  /*8450*/  ISETP.GE.U32.AND P1, PT, R27, 0x2, PT ;  /* 0x000000021b00780c */ /* 0x004fda0003f26070 */
[----:B------:R-:W-:Y:S01]  /*8460*/  @P1 VIADD R6, R27, 0xfffffffe ;  /* 0xfffffffe1b061836 */ /* 0x000fe20000000000 */
[----:B---3--:R-:W-:-:S04]  /*8470*/  ISETP.GE.U32.AND P6, PT, R16, 0x2, PT ;  /* 0x000000021000780c */ /* 0x008fc80003fc6070 */
[----:B------:R-:W-:Y:S01]  /*8480*/  ISETP.NE.OR P2, PT, R6, RZ, !P1 ;  /* 0x000000ff0600720c */ /* 0x000fe20004f45670 */
[----:B------:R-:W-:-:S08]  /*8490*/  @P1 VIADD R15, R27, 0xffffffff ;  /* 0xffffffff1b0f1836 */ /* 0x000fd00000000000 */
[----:B------:R-:W-:-:S04]  /*84a0*/  @P6 VIADD R4, R16, 0xfffffffe ;  /* 0xfffffffe10046836 */ /* 0x000fc80000000000 */
[----:B------:R-:W-:Y:S02]  /*84b0*/  @!P2 IADD3 R15, PT, PT, R27, RZ, RZ ;  /* 0x000000ff1b0fa210 */ /* 0x000fe40007ffe0ff */
[----:B------:R-:W-:-:S03]  /*84c0*/  ISETP.NE.OR P2, PT, R4, RZ, !P6 ;  /* 0x000000ff0400720c */ /* 0x000fc60007745670 */
[----:B------:R-:W-:-:S05]  /*84d0*/  @P1 VIADD R15, R15, 0xffffffff ;  /* 0xffffffff0f0f1836 */ /* 0x000fca0000000000 */
[C---:B------:R-:W-:Y:S02]  /*84e0*/  @P1 LOP3.LUT R17, R15.reuse, 0xfffffffe, RZ, 0xc0, !PT ;  /* 0xfffffffe0f111812 */ /* 0x040fe400078ec0ff */
[----:B------:R-:W-:Y:S01]  /*84f0*/  @P1 LEA.HI R15, R15, R26, RZ, 0x1f ;  /* 0x0000001a0f0f1211 */ /* 0x000fe200078ff8ff */
[----:B------:R-:W-:Y:S02]  /*8500*/  @P6 VIADD R20, R16, 0xffffffff ;  /* 0xffffffff10146836 */ /* 0x000fe40000000000 */
[----:B------:R-:W-:Y:S02]  /*8510*/  @P1 IMAD.IADD R17, R6, 0x1, -R17 ;  /* 0x0000000106111824 */ /* 0x000fe400078e0a11 */
[----:B------:R-:W-:Y:S02]  /*8520*/  @!P2 IMAD.MOV R20, RZ, RZ, R16 ;  /* 0x000000ffff14a224 */ /* 0x000fe400078e0210 */
[----:B------:R-:W-:-:S05]  /*8530*/  @P1 VIADD R16, R15, 0x1 ;  /* 0x000000010f101836 */ /* 0x000fca0000000000 */
[----:B------:R-:W-:Y:S04]  /*8540*/  @P1 STL.64 [R1+0x50], R16 ;  /* 0x0000501001001387 */ /* 0x000fe80000100a00 */
[----:B------:R-:W2:Y:S01]  /*8550*/  LDL R15, [R1+0x50] ;  /* 0x00005000010f7983 */ /* 0x000ea20000100800 */
[----:B------:R-:W-:Y:S01]  /*8560*/  @P6 VIADD R6, R20, 0xffffffff ;  /* 0xffffffff14066836 */ /* 0x000fe20000000000 */
[----:B------:R-:W-:-:S04]  /*8570*/  @P0 LOP3.LUT R9, R9, 0xfffffffe, RZ, 0xc0, !PT ;  /* 0xfffffffe09090812 */ /* 0x000fc800078ec0ff */
[----:B----4-:R-:W-:Y:S02]  /*8580*/  @P6 LEA.HI R18, R6, R19, RZ, 0x1f ;  /* 0x0000001306126211 */ /* 0x010fe400078ff8ff */
[----:B------:R-:W-:-:S03]  /*8590*/  @P0 IADD3 R8, PT, PT, R8, -R9, RZ ;  /* 0x8000000908080210 */ /* 0x000fc60007ffe0ff */
[----:B------:R-:W-:Y:S02]  /*85a0*/  @P6 VIADD R18, R18, 0x1 ;  /* 0x0000000112126836 */ /* 0x000fe40000000000 */
[----:B------:R1:W-:Y:S04]  /*85b0*/  @P0 STL [R1+0x68], R8 ;  /* 0x0000680801000387 */ /* 0x0003e80000100800 */
[----:B------:R3:W-:Y:S04]  /*85c0*/  @P6 STL [R1+0xc4], R18 ;  /* 0x0000c41201006387 */ /* 0x0007e80000100800 */
[----:B------:R-:W4:Y:S01]  /*85d0*/  LDL.64 R20, [R1+0xc0] ;  /* 0x0000c00001147983 */ /* 0x000f220000100a00 */
[----:B--2---:R-:W-:-:S13]  /*85e0*/  ISETP.GE.U32.AND P0, PT, R15, 0x2, PT ;  /* 0x000000020f00780c */ /* 0x004fda0003f06070 */
[----:B-1----:R-:W2:Y:S01]  /*85f0*/  @P0 LDL R8, [R1+0x4c] ;  /* 0x00004c0001080983 */ /* 0x002ea20000100800 */
[----:B------:R-:W-:-:S05]  /*8600*/  @P3 LOP3.LUT R16, R7, 0xfffffffe, RZ, 0xc0, !PT ;  /* 0xfffffffe07103812 */ /* 0x000fca00078ec0ff */
[----:B------:R-:W-:Y:S02]  /*8610*/  @P3 IMAD.IADD R16, R5, 0x1, -R16 ;  /* 0x0000000105103824 */ /* 0x000fe400078e0a10 */
[----:B------:R-:W-:-:S05]  /*8620*/  @P0 VIADD R5, R15, 0xfffffffe ;  /* 0xfffffffe0f050836 */ /* 0x000fca0000000000 */
[----:B------:R-:W-:Y:S01]  /*8630*/  ISETP.NE.OR P1, PT, R5, RZ, !P0 ;  /* 0x000000ff0500720c */ /* 0x000fe20004725670 */
[----:B------:R-:W-:-:S12]  /*8640*/  @P0 VIADD R7, R15, 0xffffffff ;  /* 0xffffffff0f070836 */ /* 0x000fd80000000000 */
[----:B------:R-:W-:Y:S01]  /*8650*/  @!P1 IMAD.MOV R7, RZ, RZ, R15 ;  /* 0x000000ffff079224 */ /* 0x000fe200078e020f */
[----:B----4-:R-:W-:-:S03]  /*8660*/  ISETP.GE.U32.AND P1, PT, R21, 0x2, PT ;  /* 0x000000021500780c */ /* 0x010fc60003f26070 */
[----:B------:R-:W-:-:S10]  /*8670*/  @P0 VIADD R7, R7, 0xffffffff ;  /* 0xffffffff07070836 */ /* 0x000fd40000000000 */
[----:B------:R-:W-:-:S05]  /*8680*/  @P1 VIADD R17, R21, 0xfffffffe ;  /* 0xfffffffe15111836 */ /* 0x000fca0000000000 */
[----:B------:R-:W-:Y:S01]  /*8690*/  ISETP.NE.OR P2, PT, R17, RZ, !P1 ;  /* 0x000000ff1100720c */ /* 0x000fe20004f45670 */
[----:B---3--:R-:W-:Y:S01]  /*86a0*/  @P1 VIADD R18, R21, 0xffffffff ;  /* 0xffffffff15121836 */ /* 0x008fe20000000000 */
[----:B------:R1:W-:Y:S11]  /*86b0*/  @P3 STL [R1+0xe0], R16 ;  /* 0x0000e01001003387 */ /* 0x0003f60000100800 */
[----:B------:R-:W-:-:S04]  /*86c0*/  @!P2 IMAD.MOV R18, RZ, RZ, R21 ;  /* 0x000000ffff12a224 */ /* 0x000fc800078e0215 */
[----:B------:R-:W-:-:S05]  /*86d0*/  @P1 VIADD R19, R18, 0xffffffff ;  /* 0xffffffff12131836 */ /* 0x000fca0000000000 */
[C---:B-1----:R-:W-:Y:S02]  /*86e0*/  @P1 LOP3.LUT R16, R19.reuse, 0xfffffffe, RZ, 0xc0, !PT ;  /* 0xfffffffe13101812 */ /* 0x042fe400078ec0ff */
[----:B------:R-:W-:-:S03]  /*86f0*/  @P1 LEA.HI R19, R19, R20, RZ, 0x1f ;  /* 0x0000001413131211 */ /* 0x000fc600078ff8ff */
[----:B------:R-:W-:Y:S02]  /*8700*/  @P1 IMAD.IADD R21, R17, 0x1, -R16 ;  /* 0x0000000111151824 */ /* 0x000fe400078e0a10 */
[----:B------:R-:W-:-:S05]  /*8710*/  @P1 VIADD R20, R19, 0x1 ;  /* 0x0000000113141836 */ /* 0x000fca0000000000 */
[----:B------:R-:W-:Y:S04]  /*8720*/  @P1 STL.64 [R1+0xc0], R20 ;  /* 0x0000c01401001387 */ /* 0x000fe80000100a00 */
[----:B------:R-:W3:Y:S01]  /*8730*/  LDL R18, [R1+0xc0] ;  /* 0x0000c00001127983 */ /* 0x000ee20000100800 */
[----:B--2---:R-:W-:-:S04]  /*8740*/  @P0 LEA.HI R8, R7, R8, RZ, 0x1f ;  /* 0x0000000807080211 */ /* 0x004fc800078ff8ff */
[----:B------:R-:W-:-:S05]  /*8750*/  @P0 IADD3 R8, PT, PT, R8, 0x1, RZ ;  /* 0x0000000108080810 */ /* 0x000fca0007ffe0ff */
[----:B------:R1:W-:Y:S04]  /*8760*/  @P0 STL [R1+0x4c], R8 ;  /* 0x00004c0801000387 */ /* 0x0003e80000100800 */
[----:B------:R-:W2:Y:S01]  /*8770*/  LDL.64 R26, [R1+0x48] ;  /* 0x00004800011a7983 */ /* 0x000ea20000100a00 */
[----:B---3--:R-:W-:Y:S02]  /*8780*/  ISETP.GE.U32.AND P1, PT, R18, 0x2, PT ;  /* 0x000000021200780c */ /* 0x008fe40003f26070 */
[----:B--2---:R-:W-:-:S13]  /*8790*/  ISETP.GE.U32.AND P2, PT, R27, 0x2, PT ;  /* 0x000000021b00780c */ /* 0x004fda0003f46070 */
[----:B------:R-:W-:-:S05]  /*87a0*/  @P2 VIADD R9, R27, 0xfffffffe ;  /* 0xfffffffe1b092836 */ /* 0x000fca0000000000 */
[----:B------:R-:W-:Y:S01]  /*87b0*/  ISETP.NE.OR P3, PT, R9, RZ, !P2 ;  /* 0x000000ff0900720c */ /* 0x000fe20005765670 */
[----:B------:R-:W-:-:S12]  /*87c0*/  @P2 VIADD R15, R27, 0xffffffff ;  /* 0xffffffff1b0f2836 */ /* 0x000fd80000000000 */
[----:B------:R-:W-:-:S04]  /*87d0*/  @!P3 IMAD.MOV R15, RZ, RZ, R27 ;  /* 0x000000ffff0fb224 */ /* 0x000fc800078e021b */
[----:B------:R-:W-:-:S05]  /*87e0*/  @P2 VIADD R15, R15, 0xffffffff ;  /* 0xffffffff0f0f2836 */ /* 0x000fca0000000000 */
[C---:B-1----:R-:W-:Y:S02]  /*87f0*/  @P2 LOP3.LUT R8, R15.reuse, 0xfffffffe, RZ, 0xc0, !PT ;  /* 0xfffffffe0f082812 */ /* 0x042fe400078ec0ff */
[----:B------:R-:W-:-:S03]  /*8800*/  @P2 LEA.HI R15, R15, R26, RZ, 0x1f ;  /* 0x0000001a0f0f2211 */ /* 0x000fc600078ff8ff */
[----:B------:R-:W-:Y:S01]  /*8810*/  @P2 IMAD.IADD R17, R9, 0x1, -R8 ;  /* 0x0000000109112824 */ /* 0x000fe200078e0a08 */
[----:B------:R-:W-:Y:S01]  /*8820*/  @P2 IADD3 R16, PT, PT, R15, 0x1, RZ ;  /* 0x000000010f102810 */ /* 0x000fe20007ffe0ff */
[----:B------:R-:W-:-:S04]  /*8830*/  @P1 VIADD R8, R18, 0xfffffffe ;  /* 0xfffffffe12081836 */ /* 0x000fc80000000000 */
[----:B------:R1:W-:Y:S01]  /*8840*/  @P2 STL.64 [R1+0x48], R16 ;  /* 0x0000481001002387 */ /* 0x0003e20000100a00 */
[----:B------:R-:W-:Y:S01]  /*8850*/  ISETP.NE.OR P2, PT, R8, RZ, !P1 ;  /* 0x000000ff0800720c */ /* 0x000fe20004f45670 */
[----:B------:R-:W-:Y:S02]  /*8860*/  @P1 VIADD R9, R18, 0xffffffff ;  /* 0xffffffff12091836 */ /* 0x000fe40000000000 */
[----:B------:R-:W2:Y:S04]  /*8870*/  LDL R15, [R1+0x48] ;  /* 0x00004800010f7983 */ /* 0x000ea80000100800 */
[----:B-1----:R-:W3:Y:S06]  /*8880*/  LDL R17, [R1+0x44] ;  /* 0x0000440001117983 */ /* 0x002eec0000100800 */
[----:B------:R-:W-:-:S02]  /*8890*/  @!P2 IMAD.MOV R9, RZ, RZ, R18 ;  /* 0x000000ffff09a224 */ /* 0x000fc400078e0212 */
[----:B------:R-:W4:Y:S02]  /*88a0*/  @P1 LDL R18, [R1+0xbc] ;  /* 0x0000bc0001121983 */ /* 0x000f240000100800 */
[----:B------:R-:W-:Y:S01]  /*88b0*/  @P1 VIADD R9, R9, 0xffffffff ;  /* 0xffffffff09091836 */ /* 0x000fe20000000000 */
[----:B------:R-:W-:-:S05]  /*88c0*/  @P5 LOP3.LUT R11, R11, 0xfffffffe, RZ, 0xc0, !PT ;  /* 0xfffffffe0b0b5812 */ /* 0x000fca00078ec0ff */
[----:B------:R-:W-:Y:S01]  /*88d0*/  @P5 IMAD.IADD R16, R10, 0x1, -R11 ;  /* 0x000000010a105824 */ /* 0x000fe200078e0a0b */
[----:B------:R-:W-:Y:S02]  /*88e0*/  @P4 LOP3.LUT R11, R12, 0xfffffffe, RZ, 0xc0, !PT ;  /* 0xfffffffe0c0b4812 */ /* 0x000fe400078ec0ff */
[----:B----4-:R-:W-:-:S05]  /*88f0*/  @P1 LEA.HI R18, R9, R18, RZ, 0x1f ;  /* 0x0000001209121211 */ /* 0x010fca00078ff8ff */
[----:B------:R-:W-:-:S05]  /*8900*/  @P1 VIADD R18, R18, 0x1 ;  /* 0x0000000112121836 */ /* 0x000fca0000000000 */
[----:B------:R-:W-:Y:S04]  /*8910*/  @P1 STL [R1+0xbc], R18 ;  /* 0x0000bc1201001387 */ /* 0x000fe80000100800 */
[----:B------:R-:W4:Y:S01]  /*8920*/  LDL.64 R20, [R1+0xb8] ;  /* 0x0000b80001147983 */ /* 0x000f220000100a00 */
[----:B--2---:R-:W-:Y:S01]  /*8930*/  ISETP.GE.U32.AND P2, PT, R15, 0x2, PT ;  /* 0x000000020f00780c */ /* 0x004fe20003f46070 */
[----:B------:R-:W-:-:S12]  /*8940*/  @P4 IMAD.IADD R10, R0, 0x1, -R11 ;  /* 0x00000001000a4824 */ /* 0x000fd800078e0a0b */
[----:B------:R-:W-:-:S05]  /*8950*/  @P2 VIADD R0, R15, 0xfffffffe ;  /* 0xfffffffe0f002836 */ /* 0x000fca0000000000 */
[----:B------:R-:W-:Y:S02]  /*8960*/  ISETP.NE.OR P3, PT, R0, RZ, !P2 ;  /* 0x000000ff0000720c */ /* 0x000fe40005765670 */
[----:B------:R-:W-:Y:S01]  /*8970*/  @P2 IADD3 R11, PT, PT, R15, -0x1, RZ ;  /* 0xffffffff0f0b2810 */ /* 0x000fe20007ffe0ff */
[----:B------:R1:W-:Y:S10]  /*8980*/  @P4 STL [R1+0x60], R10 ;  /* 0x0000600a01004387 */ /* 0x0003f40000100800 */
[----:B------:R-:W-:-:S04]  /*8990*/  @!P3 IMAD.MOV R11, RZ, RZ, R15 ;  /* 0x000000ffff0bb224 */ /* 0x000fc800078e020f */
[----:B-1----:R-:W-:-:S05]  /*89a0*/  @P2 VIADD R10, R11, 0xffffffff ;  /* 0xffffffff0b0a2836 */ /* 0x002fca0000000000 */
[----:B---3--:R-:W-:-:S05]  /*89b0*/  @P2 LEA.HI R11, R10, R17, RZ, 0x1f ;  /* 0x000000110a0b2211 */ /* 0x008fca00078ff8ff */
[----:B------:R-:W-:-:S05]  /*89c0*/  @P2 VIADD R12, R11, 0x1 ;  /* 0x000000010b0c2836 */ /* 0x000fca0000000000 */
[----:B------:R-:W-:Y:S04]  /*89d0*/  @P2 STL [R1+0x44], R12 ;  /* 0x0000440c01002387 */ /* 0x000fe80000100800 */
[----:B------:R-:W2:Y:S04]  /*89e0*/  LDL.64 R18, [R1+0x40] ;  /* 0x0000400001127983 */ /* 0x000ea80000100a00 */
[----:B------:R1:W-:Y:S01]  /*89f0*/  @P5 STL [R1+0xd8], R16 ;  /* 0x0000d81001005387 */ /* 0x0003e20000100800 */
[----:B----4-:R-:W-:-:S13]  /*8a00*/  ISETP.GE.U32.AND P3, PT, R21, 0x2, PT ;  /* 0x000000021500780c */ /* 0x010fda0003f66070 */
[----:B------:R-:W-:-:S05]  /*8a10*/  @P3 VIADD R15, R21, 0xfffffffe ;  /* 0xfffffffe150f3836 */ /* 0x000fca0000000000 */
[----:B------:R-:W-:Y:S01]  /*8a20*/  ISETP.NE.OR P4, PT, R15, RZ, !P3 ;  /* 0x000000ff0f00720c */ /* 0x000fe20005f85670 */
[----:B-1----:R-:W-:-:S12]  /*8a30*/  @P3 VIADD R16, R21, 0xffffffff ;  /* 0xffffffff15103836 */ /* 0x002fd80000000000 */
[----:B------:R-:W-:-:S04]  /*8a40*/  @!P4 IMAD.MOV R16, RZ, RZ, R21 ;  /* 0x000000ffff10c224 */ /* 0x000fc800078e0215 */
[----:B------:R-:W-:-:S05]  /*8a50*/  @P3 VIADD R11, R16, 0xffffffff ;  /* 0xffffffff100b3836 */ /* 0x000fca0000000000 */
[C---:B------:R-:W-:Y:S02]  /*8a60*/  @P3 LOP3.LUT R16, R11.reuse, 0xfffffffe, RZ, 0xc0, !PT ;  /* 0xfffffffe0b103812 */ /* 0x040fe400078ec0ff */
[----:B------:R-:W-:-:S03]  /*8a70*/  @P3 LEA.HI R11, R11, R20, RZ, 0x1f ;  /* 0x000000140b0b3211 */ /* 0x000fc600078ff8ff */
[----:B------:R-:W-:Y:S01]  /*8a80*/  @P3 IMAD.IADD R17, R15, 0x1, -R16 ;  /* 0x000000010f113824 */ /* 0x000fe200078e0a10 */
[----:B------:R-:W-:-:S05]  /*8a90*/  @P3 IADD3 R16, PT, PT, R11, 0x1, RZ ;  /* 0x000000010b103810 */ /* 0x000fca0007ffe0ff */
[----:B------:R1:W-:Y:S04]  /*8aa0*/  @P3 STL.64 [R1+0xb8], R16 ;  /* 0x0000b81001003387 */ /* 0x0003e80000100a00 */
[----:B------:R-:W3:Y:S01]  /*8ab0*/  LDL R15, [R1+0xb8] ;  /* 0x0000b800010f7983 */ /* 0x000ee20000100800 */
[----:B--2---:R-:W-:-:S13]  /*8ac0*/  ISETP.GE.U32.AND P3, PT, R19, 0x2, PT ;  /* 0x000000021300780c */ /* 0x004fda0003f66070 */
[----:B------:R-:W-:-:S05]  /*8ad0*/  @P3 VIADD R11, R19, 0xfffffffe ;  /* 0xfffffffe130b3836 */ /* 0x000fca0000000000 */
[----:B------:R-:W-:Y:S01]  /*8ae0*/  ISETP.NE.OR P4, PT, R11, RZ, !P3 ;  /* 0x000000ff0b00720c */ /* 0x000fe20005f85670 */
[----:B------:R-:W-:-:S12]  /*8af0*/  @P3 VIADD R12, R19, 0xffffffff ;  /* 0xffffffff130c3836 */ /* 0x000fd80000000000 */
[----:B------:R-:W-:Y:S01]  /*8b00*/  @!P4 IMAD.MOV R12, RZ, RZ, R19 ;  /* 0x000000ffff0cc224 */ /* 0x000fe200078e0213 */
[----:B---3--:R-:W-:-:S04]  /*8b10*/  ISETP.GE.U32.AND P4, PT, R15, 0x2, PT ;  /* 0x000000020f00780c */ /* 0x008fc80003f86070 */
[----:B------:R-:W-:-:S09]  /*8b20*/  ISETP.NE.OR P5, PT, R15, 0x2, !P4 ;  /* 0x000000020f00780c */ /* 0x000fd200067a5670 */
[----:B------:R-:W-:-:S04]  /*8b30*/  @P4 VIADD R19, R15, 0xffffffff ;  /* 0xffffffff0f134836 */ /* 0x000fc80000000000 */
[----:B------:R-:W-:Y:S02]  /*8b40*/  @!P5 IMAD.MOV R19, RZ, RZ, R15 ;  /* 0x000000ffff13d224 */ /* 0x000fe400078e020f */
[----:B------:R-:W-:-:S05]  /*8b50*/  @P3 VIADD R15, R12, 0xffffffff ;  /* 0xffffffff0c0f3836 */ /* 0x000fca0000000000 */
[C---:B------:R-:W-:Y:S02]  /*8b60*/  @P3 LOP3.LUT R12, R15.reuse, 0xfffffffe, RZ, 0xc0, !PT ;  /* 0xfffffffe0f0c3812 */ /* 0x040fe400078ec0ff */
[----:B------:R-:W-:-:S03]  /*8b70*/  @P3 LEA.HI R15, R15, R18, RZ, 0x1f ;  /* 0x000000120f0f3211 */ /* 0x000fc600078ff8ff */
[----:B-1----:R-:W-:Y:S02]  /*8b80*/  @P3 IMAD.IADD R17, R11, 0x1, -R12 ;  /* 0x000000010b113824 */ /* 0x002fe400078e0a0c */
[----:B------:R-:W-:-:S05]  /*8b90*/  @P3 VIADD R16, R15, 0x1 ;  /* 0x000000010f103836 */ /* 0x000fca0000000000 */
[----:B------:R1:W-:Y:S04]  /*8ba0*/  @P3 STL.64 [R1+0x40], R16 ;  /* 0x0000401001003387 */ /* 0x0003e80000100a00 */
[----:B------:R-:W2:Y:S02]  /*8bb0*/  LDL R12, [R1+0x40] ;  /* 0x00004000010c7983 */ /* 0x000ea40000100800 */
[----:B--2---:R-:W-:-:S13]  /*8bc0*/  ISETP.GE.U32.AND P3, PT, R12, 0x2, PT ;  /* 0x000000020c00780c */ /* 0x004fda0003f66070 */
[----:B------:R-:W2:Y:S01]  /*8bd0*/  @P3 LDL R15, [R1+0x3c] ;  /* 0x00003c00010f3983 */ /* 0x000ea20000100800 */
[----:B------:R-:W-:-:S04]  /*8be0*/  @P3 IADD3 R11, PT, PT, R12, -0x2, RZ ;  /* 0xfffffffe0c0b3810 */ /* 0x000fc80007ffe0ff */
[----:B------:R-:W-:Y:S01]  /*8bf0*/  ISETP.NE.OR P5, PT, R11, RZ, !P3 ;  /* 0x000000ff0b00720c */ /* 0x000fe20005fa5670 */
[----:B------:R-:W-:-:S12]  /*8c00*/  @P3 VIADD R18, R12, 0xffffffff ;  /* 0xffffffff0c123836 */ /* 0x000fd80000000000 */
[----:B------:R-:W-:-:S04]  /*8c10*/  @!P5 IMAD.MOV R18, RZ, RZ, R12 ;  /* 0x000000ffff12d224 */ /* 0x000fc800078e020c */
[----:B------:R-:W-:Y:S02]  /*8c20*/  @P3 VIADD R12, R18, 0xffffffff ;  /* 0xffffffff120c3836 */ /* 0x000fe40000000000 */
[----:B------:R-:W3:Y:S03]  /*8c30*/  LDL R18, [R1+0xb4] ;  /* 0x0000b40001127983 */ /* 0x000ee60000100800 */
[----:B--2---:R-:W-:-:S05]  /*8c40*/  @P3 LEA.HI R15, R12, R15, RZ, 0x1f ;  /* 0x0000000f0c0f3211 */ /* 0x004fca00078ff8ff */
[----:B-1----:R-:W-:-:S05]  /*8c50*/  @P3 VIADD R16, R15, 0x1 ;  /* 0x000000010f103836 */ /* 0x002fca0000000000 */
[----:B------:R1:W-:Y:S04]  /*8c60*/  @P3 STL [R1+0x3c], R16 ;  /* 0x00003c1001003387 */ /* 0x0003e80000100800 */
[----:B------:R-:W2:Y:S01]  /*8c70*/  LDL.64 R20, [R1+0x38] ;  /* 0x0000380001147983 */ /* 0x000ea20000100a00 */
[----:B------:R-:W-:Y:S01]  /*8c80*/  P2R R24, PR, RZ, 0x40 ;  /* 0x00000040ff187803 */ /* 0x000fe20000000000 */
[----:B------:R-:W-:-:S05]  /*8c90*/  @P4 VIADD R17, R19, 0xffffffff ;  /* 0xffffffff13114836 */ /* 0x000fca0000000000 */
[----:B---3--:R-:W-:-:S05]  /*8ca0*/  @P4 LEA.HI R17, R17, R18, RZ, 0x1f ;  /* 0x0000001211114211 */ /* 0x008fca00078ff8ff */
[----:B------:R-:W-:-:S05]  /*8cb0*/  @P4 VIADD R18, R17, 0x1 ;  /* 0x0000000111124836 */ /* 0x000fca0000000000 */
[----:B------:R-:W-:Y:S01]  /*8cc0*/  @P4 STL [R1+0xb4], R18 ;  /* 0x0000b41201004387 */ /* 0x000fe20000100800 */
[----:B--2---:R-:W-:-:S04]  /*8cd0*/  ISETP.GE.U32.AND P5, PT, R21, 0x2, PT ;  /* 0x000000021500780c */ /* 0x004fc80003fa6070 */
[----:B------:R-:W-:-:S09]  /*8ce0*/  ISETP.NE.OR P6, PT, R21, 0x2, !P5 ;  /* 0x000000021500780c */ /* 0x000fd20006fc5670 */
[----:B------:R-:W-:-:S04]  /*8cf0*/  @P5 VIADD R15, R21, 0xffffffff ;  /* 0xffffffff150f5836 */ /* 0x000fc80000000000 */
[----:B------:R-:W-:-:S05]  /*8d00*/  @!P6 IMAD.MOV R15, RZ, RZ, R21 ;  /* 0x000000ffff0fe224 */ /* 0x000fca00078e0215 */
[----:B------:R-:W-:-:S04]  /*8d10*/  @P5 IADD3 R15, PT, PT, R15, -0x1, RZ ;  /* 0xffffffff0f0f5810 */ /* 0x000fc80007ffe0ff */
[----:B------:R-:W-:Y:S02]  /*8d20*/  @P5 LEA.HI R15, R15, R20, RZ, 0x1f ;  /* 0x000000140f0f5211 */ /* 0x000fe400078ff8ff */
[----:B------:R-:W2:Y:S03]  /*8d30*/  LDL.64 R20, [R1+0xb0] ;  /* 0x0000b00001147983 */ /* 0x000ea60000100a00 */
[----:B-1----:R-:W-:-:S05]  /*8d40*/  @P5 VIADD R16, R15, 0x1 ;  /* 0x000000010f105836 */ /* 0x002fca0000000000 */
[----:B------:R1:W-:Y:S04]  /*8d50*/  @P5 STL [R1+0x38], R16 ;  /* 0x0000381001005387 */ /* 0x0003e80000100800 */
[----:B------:R-:W3:Y:S01]  /*8d60*/  LDL R15, [R1+0x38] ;  /* 0x00003800010f7983 */ /* 0x000ee20000100800 */
[----:B--2---:R-:W-:-:S04]  /*8d70*/  ISETP.GE.U32.AND P5, PT, R21, 0x2, PT ;  /* 0x000000021500780c */ /* 0x004fc80003fa6070 */
[----:B------:R-:W-:-:S09]  /*8d80*/  ISETP.NE.OR P4, PT, R21, 0x2, !P5 ;  /* 0x000000021500780c */ /* 0x000fd20006f85670 */
[----:B------:R-:W-:-:S04]  /*8d90*/  @P5 VIADD R19, R21, 0xffffffff ;  /* 0xffffffff15135836 */ /* 0x000fc80000000000 */
[----:B------:R-:W-:Y:S01]  /*8da0*/  @!P4 IMAD.MOV R19, RZ, RZ, R21 ;  /* 0x000000ffff13c224 */ /* 0x000fe200078e0215 */
[----:B---3--:R-:W-:-:S04]  /*8db0*/  ISETP.GE.U32.AND P4, PT, R15, 0x2, PT ;  /* 0x000000020f00780c */ /* 0x008fc80003f86070 */
[----:B------:R-:W-:-:S09]  /*8dc0*/  ISETP.NE.OR P6, PT, R15, 0x2, !P4 ;  /* 0x000000020f00780c */ /* 0x000fd200067c5670 */
[----:B------:R-:W-:-:S04]  /*8dd0*/  @P4 VIADD R17, R15, 0xffffffff ;  /* 0xffffffff0f114836 */ /* 0x000fc80000000000 */
[----:B------:R-:W-:Y:S02]  /*8de0*/  @!P6 IMAD.MOV R17, RZ, RZ, R15 ;  /* 0x000000ffff11e224 */ /* 0x000fe400078e020f */
[----:B------:R-:W-:-:S05]  /*8df0*/  @P5 VIADD R15, R19, 0xffffffff ;  /* 0xffffffff130f5836 */ /* 0x000fca0000000000 */
[----:B------:R-:W-:-:S05]  /*8e00*/  @P5 LEA.HI R15, R15, R20, RZ, 0x1f ;  /* 0x000000140f0f5211 */ /* 0x000fca00078ff8ff */
[----:B-1----:R-:W-:-:S05]  /*8e10*/  @P5 VIADD R16, R15, 0x1 ;  /* 0x000000010f105836 */ /* 0x002fca0000000000 */
[----:B------:R1:W-:Y:S04]  /*8e20*/  @P5 STL [R1+0xb0], R16 ;  /* 0x0000b01001005387 */ /* 0x0003e80000100800 */
[----:B------:R-:W2:Y:S04]  /*8e30*/  LDL R15, [R1+0xb0] ;  /* 0x0000b000010f7983 */ /* 0x000ea80000100800 */
[----:B-1----:R-:W3:Y:S01]  /*8e40*/  LDL R16, [R1+0x34] ;  /* 0x0000340001107983 */ /* 0x002ee20000100800 */
[----:B--2---:R-:W-:-:S04]  /*8e50*/  ISETP.GE.U32.AND P5, PT, R15, 0x2, PT ;  /* 0x000000020f00780c */ /* 0x004fc80003fa6070 */
[----:B------:R-:W-:-:S09]  /*8e60*/  ISETP.NE.OR P6, PT, R15, 0x2, !P5 ;  /* 0x000000020f00780c */ /* 0x000fd20006fc5670 */
[----:B------:R-:W-:-:S04]  /*8e70*/  @P5 VIADD R18, R15, 0xffffffff ;  /* 0xffffffff0f125836 */ /* 0x000fc80000000000 */
[----:B------:R-:W-:Y:S02]  /*8e80*/  @!P6 IADD3 R18, PT, PT, R15, RZ, RZ ;  /* 0x000000ff0f12e210 */ /* 0x000fe40007ffe0ff */
[----:B------:R-:W2:Y:S03]  /*8e90*/  @P5 LDL R15, [R1+0xac] ;  /* 0x0000ac00010f5983 */ /* 0x000ea60000100800 */
[----:B------:R-:W-:-:S05]  /*8ea0*/  @P5 VIADD R18, R18, 0xffffffff ;  /* 0xffffffff12125836 */ /* 0x000fca0000000000 */
[----:B--2---:R-:W-:-:S05]  /*8eb0*/  @P5 LEA.HI R15, R18, R15, RZ, 0x1f ;  /* 0x0000000f120f5211 */ /* 0x004fca00078ff8ff */
[----:B------:R-:W-:-:S05]  /*8ec0*/  @P5 VIADD R18, R15, 0x1 ;  /* 0x000000010f125836 */ /* 0x000fca0000000000 */
[----:B------:R1:W-:Y:S04]  /*8ed0*/  @P5 STL [R1+0xac], R18 ;  /* 0x0000ac1201005387 */ /* 0x0003e80000100800 */
[----:B------:R-:W2:Y:S01]  /*8ee0*/  LDL.64 R20, [R1+0xa8] ;  /* 0x0000a80001147983 */ /* 0x000ea20000100a00 */
[----:B------:R-:W-:-:S05]  /*8ef0*/  @P4 VIADD R15, R17, 0xffffffff ;  /* 0xffffffff110f4836 */ /* 0x000fca0000000000 */
[----:B---3--:R-:W-:-:S05]  /*8f00*/  @P4 LEA.HI R15, R15, R16, RZ, 0x1f ;  /* 0x000000100f0f4211 */ /* 0x008fca00078ff8ff */
[----:B------:R-:W-:-:S05]  /*8f10*/  @P4 VIADD R16, R15, 0x1 ;  /* 0x000000010f104836 */ /* 0x000fca0000000000 */
[----:B------:R3:W-:Y:S01]  /*8f20*/  @P4 STL [R1+0x34], R16 ;  /* 0x0000341001004387 */ /* 0x0007e20000100800 */
[----:B--2---:R-:W-:-:S04]  /*8f30*/  ISETP.GE.U32.AND P5, PT, R21, 0x2, PT ;  /* 0x000000021500780c */ /* 0x004fc80003fa6070 */
[----:B------:R-:W-:-:S09]  /*8f40*/  ISETP.NE.OR P6, PT, R21, 0x2, !P5 ;  /* 0x000000021500780c */ /* 0x000fd20006fc5670 */
[----:B------:R-:W-:-:S04]  /*8f50*/  @P5 VIADD R19, R21, 0xffffffff ;  /* 0xffffffff15135836 */ /* 0x000fc80000000000 */
[----:B------:R-:W-:-:S04]  /*8f60*/  @!P6 IMAD.MOV R19, RZ, RZ, R21 ;  /* 0x000000ffff13e224 */ /* 0x000fc800078e0215 */
[----:B------:R-:W-:-:S05]  /*8f70*/  @P5 VIADD R15, R19, 0xffffffff ;  /* 0xffffffff130f5836 */ /* 0x000fca0000000000 */
[----:B------:R-:W-:Y:S02]  /*8f80*/  @P5 LEA.HI R15, R15, R20, RZ, 0x1f ;  /* 0x000000140f0f5211 */ /* 0x000fe400078ff8ff */
[----:B------:R-:W2:Y:S03]  /*8f90*/  LDL.64 R20, [R1+0x30] ;  /* 0x0000300001147983 */ /* 0x000ea60000100a00 */
[----:B-1----:R-:W-:-:S05]  /*8fa0*/  @P5 VIADD R18, R15, 0x1 ;  /* 0x000000010f125836 */ /* 0x002fca0000000000 */
[----:B------:R1:W-:Y:S04]  /*8fb0*/  @P5 STL [R1+0xa8], R18 ;  /* 0x0000a81201005387 */ /* 0x0003e80000100800 */
[----:B---3--:R-:W3:Y:S01]  /*8fc0*/  LDL R16, [R1+0xa8] ;  /* 0x0000a80001107983 */ /* 0x008ee20000100800 */
[----:B--2---:R-:W-:-:S04]  /*8fd0*/  ISETP.GE.U32.AND P5, PT, R21, 0x2, PT ;  /* 0x000000021500780c */ /* 0x004fc80003fa6070 */
[----:B------:R-:W-:-:S09]  /*8fe0*/  ISETP.NE.OR P4, PT, R21, 0x2, !P5 ;  /* 0x000000021500780c */ /* 0x000fd20006f85670 */
[----:B------:R-:W-:-:S04]  /*8ff0*/  @P5 IADD3 R15, PT, PT, R21, -0x1, RZ ;  /* 0xffffffff150f5810 */ /* 0x000fc80007ffe0ff */
[----:B------:R-:W-:Y:S01]  /*9000*/  @!P4 IMAD.MOV R15, RZ, RZ, R21 ;  /* 0x000000ffff0fc224 */ /* 0x000fe200078e0215 */
[----:B---3--:R-:W-:-:S04]  /*9010*/  ISETP.GE.U32.AND P4, PT, R16, 0x2, PT ;  /* 0x000000021000780c */ /* 0x008fc80003f86070 */
[----:B------:R-:W-:Y:S01]  /*9020*/  ISETP.NE.OR P6, PT, R16, 0x2, !P4 ;  /* 0x000000021000780c */ /* 0x000fe200067c5670 */
[----:B------:R-:W-:-:S05]  /*9030*/  @P5 VIADD R15, R15, 0xffffffff ;  /* 0xffffffff0f0f5836 */ /* 0x000fca0000000000 */
[----:B------:R-:W-:-:S03]  /*9040*/  @P5 LEA.HI R15, R15, R20, RZ, 0x1f ;  /* 0x000000140f0f5211 */ /* 0x000fc600078ff8ff */
[----:B------:R-:W-:-:S04]  /*9050*/  @P4 VIADD R19, R16, 0xffffffff ;  /* 0xffffffff10134836 */ /* 0x000fc80000000000 */
[----:B------:R-:W-:Y:S02]  /*9060*/  @!P6 IMAD.MOV R19, RZ, RZ, R16 ;  /* 0x000000ffff13e224 */ /* 0x000fe400078e0210 */
[----:B------:R-:W-:-:S05]  /*9070*/  @P5 VIADD R16, R15, 0x1 ;  /* 0x000000010f105836 */ /* 0x000fca0000000000 */
[----:B------:R2:W-:Y:S04]  /*9080*/  @P5 STL [R1+0x30], R16 ;  /* 0x0000301001005387 */ /* 0x0005e80000100800 */
[----:B------:R-:W3:Y:S02]  /*9090*/  LDL R15, [R1+0x30] ;  /* 0x00003000010f7983 */ /* 0x000ee40000100800 */
[----:B---3--:R-:W-:-:S04]  /*90a0*/  ISETP.GE.U32.AND P5, PT, R15, 0x2, PT ;  /* 0x000000020f00780c */ /* 0x008fc80003fa6070 */
[----:B------:R-:W-:-:S09]  /*90b0*/  ISETP.NE.OR P6, PT, R15, 0x2, !P5 ;  /* 0x000000020f00780c */ /* 0x000fd20006fc5670 */
[----:B------:R-:W-:-:S04]  /*90c0*/  @P5 VIADD R17, R15, 0xffffffff ;  /* 0xffffffff0f115836 */ /* 0x000fc80000000000 */
[----:B------:R-:W-:Y:S02]  /*90d0*/  @!P6 IMAD.MOV R17, RZ, RZ, R15 ;  /* 0x000000ffff11e224 */ /* 0x000fe400078e020f */
[----:B------:R-:W3:Y:S03]  /*90e0*/  @P5 LDL R15, [R1+0x2c] ;  /* 0x00002c00010f5983 */ /* 0x000ee60000100800 */
[----:B-1----:R-:W-:Y:S02]  /*90f0*/  @P5 IADD3 R18, PT, PT, R17, -0x1, RZ ;  /* 0xffffffff11125810 */ /* 0x002fe40007ffe0ff */
[----:B------:R-:W4:Y:S02]  /*9100*/  LDL R17, [R1+0xa4] ;  /* 0x0000a40001117983 */ /* 0x000f240000100800 */
[----:B---3--:R-:W-:-:S05]  /*9110*/  @P5 LEA.HI R15, R18, R15, RZ, 0x1f ;  /* 0x0000000f120f5211 */ /* 0x008fca00078ff8ff */
[----:B------:R-:W-:-:S05]  /*9120*/  @P5 VIADD R18, R15, 0x1 ;  /* 0x000000010f125836 */ /* 0x000fca0000000000 */
[----:B------:R1:W-:Y:S04]  /*9130*/  @P5 STL [R1+0x2c], R18 ;  /* 0x00002c1201005387 */ /* 0x0003e80000100800 */
[----:B------:R-:W3:Y:S01]  /*9140*/  LDL.64 R26, [R1+0x28] ;  /* 0x00002800011a7983 */ /* 0x000ee20000100a00 */
[----:B--2---:R-:W-:-:S05]  /*9150*/  @P4 VIADD R16, R19, 0xffffffff ;  /* 0xffffffff13104836 */ /* 0x004fca0000000000 */
[----:B----4-:R-:W-:-:S05]  /*9160*/  @P4 LEA.HI R16, R16, R17, RZ, 0x1f ;  /* 0x0000001110104211 */ /* 0x010fca00078ff8ff */
[----:B------:R-:W-:-:S05]  /*9170*/  @P4 VIADD R20, R16, 0x1 ;  /* 0x0000000110144836 */ /* 0x000fca0000000000 */
[----:B------:R-:W-:Y:S01]  /*9180*/  @P4 STL [R1+0xa4], R20 ;  /* 0x0000a41401004387 */ /* 0x000fe20000100800 */
[----:B---3--:R-:W-:-:S04]  /*9190*/  ISETP.GE.U32.AND P5, PT, R27, 0x2, PT ;  /* 0x000000021b00780c */ /* 0x008fc80003fa6070 */
[----:B------:R-:W-:-:S09]  /*91a0*/  ISETP.NE.OR P6, PT, R27, 0x2, !P5 ;  /* 0x000000021b00780c */ /* 0x000fd20006fc5670 */
[----:B------:R-:W-:-:S04]  /*91b0*/  @P5 VIADD R15, R27, 0xffffffff ;  /* 0xffffffff1b0f5836 */ /* 0x000fc80000000000 */
[----:B------:R-:W-:-:S04]  /*91c0*/  @!P6 IMAD.MOV R15, RZ, RZ, R27 ;  /* 0x000000ffff0fe224 */ /* 0x000fc800078e021b */
[----:B------:R-:W-:-:S05]  /*91d0*/  @P5 VIADD R15, R15, 0xffffffff ;  /* 0xffffffff0f0f5836 */ /* 0x000fca0000000000 */
[----:B------:R-:W-:Y:S02]  /*91e0*/  @P5 LEA.HI R15, R15, R26, RZ, 0x1f ;  /* 0x0000001a0f0f5211 */ /* 0x000fe400078ff8ff */
[----:B------:R-:W2:Y:S03]  /*91f0*/  LDL.64 R26, [R1+0xa0] ;  /* 0x0000a000011a7983 */ /* 0x000ea60000100a00 */
[----:B------:R-:W-:-:S05]  /*9200*/  @P5 VIADD R16, R15, 0x1 ;  /* 0x000000010f105836 */ /* 0x000fca0000000000 */
[----:B------:R3:W-:Y:S04]  /*9210*/  @P5 STL [R1+0x28], R16 ;  /* 0x0000281001005387 */ /* 0x0007e80000100800 */
[----:B------:R-:W4:Y:S01]  /*9220*/  LDL R15, [R1+0x28] ;  /* 0x00002800010f7983 */ /* 0x000f220000100800 */
[----:B--2---:R-:W-:-:S04]  /*9230*/  ISETP.GE.U32.AND P5, PT, R27, 0x2, PT ;  /* 0x000000021b00780c */ /* 0x004fc80003fa6070 */
[----:B------:R-:W-:-:S09]  /*9240*/  ISETP.NE.OR P4, PT, R27, 0x2, !P5 ;  /* 0x000000021b00780c */ /* 0x000fd20006f85670 */
[----:B-1----:R-:W-:-:S04]  /*9250*/  @P5 IADD3 R18, PT, PT, R27, -0x1, RZ ;  /* 0xffffffff1b125810 */ /* 0x002fc80007ffe0ff */
[----:B------:R-:W-:Y:S01]  /*9260*/  @!P4 IMAD.MOV R18, RZ, RZ, R27 ;  /* 0x000000ffff12c224 */ /* 0x000fe200078e021b */
[----:B----4-:R-:W-:-:S04]  /*9270*/  ISETP.GE.U32.AND P4, PT, R15, 0x2, PT ;  /* 0x000000020f00780c */ /* 0x010fc80003f86070 */
[----:B------:R-:W-:-:S09]  /*9280*/  ISETP.NE.OR P6, PT, R15, 0x2, !P4 ;  /* 0x000000020f00780c */ /* 0x000fd200067c5670 */
[----:B------:R-:W-:-:S04]  /*9290*/  @P4 VIADD R17, R15, 0xffffffff ;  /* 0xffffffff0f114836 */ /* 0x000fc80000000000 */
[----:B------:R-:W-:Y:S02]  /*92a0*/  @!P6 IMAD.MOV R17, RZ, RZ, R15 ;  /* 0x000000ffff11e224 */ /* 0x000fe400078e020f */
[----:B------:R-:W-:-:S05]  /*92b0*/  @P5 VIADD R15, R18, 0xffffffff ;  /* 0xffffffff120f5836 */ /* 0x000fca0000000000 */
[----:B------:R-:W-:-:S05]  /*92c0*/  @P5 LEA.HI R15, R15, R26, RZ, 0x1f ;  /* 0x0000001a0f0f5211 */ /* 0x000fca00078ff8ff */
[----:B---3--:R-:W-:-:S05]  /*92d0*/  @P5 VIADD R16, R15, 0x1 ;  /* 0x000000010f105836 */ /* 0x008fca0000000000 */
[----:B------:R1:W-:Y:S04]  /*92e0*/  @P5 STL [R1+0xa0], R16 ;  /* 0x0000a01001005387 */ /* 0x0003e80000100800 */
[----:B------:R-:W2:Y:S04]  /*92f0*/  LDL R15, [R1+0xa0] ;  /* 0x0000a000010f7983 */ /* 0x000ea80000100800 */
[----:B-1----:R-:W3:Y:S01]  /*9300*/  LDL R16, [R1+0x24] ;  /* 0x0000240001107983 */ /* 0x002ee20000100800 */
[----:B--2---:R-:W-:-:S04]  /*9310*/  ISETP.GE.U32.AND P5, PT, R15, 0x2, PT ;  /* 0x000000020f00780c */ /* 0x004fc80003fa6070 */
[----:B------:R-:W-:-:S09]  /*9320*/  ISETP.NE.OR P6, PT, R15, 0x2, !P5 ;  /* 0x000000020f00780c */ /* 0x000fd20006fc5670 */
[----:B------:R-:W-:-:S04]  /*9330*/  @P5 VIADD R18, R15, 0xffffffff ;  /* 0xffffffff0f125836 */ /* 0x000fc80000000000 */
[----:B------:R-:W-:Y:S02]  /*9340*/  @!P6 IMAD.MOV R18, RZ, RZ, R15 ;  /* 0x000000ffff12e224 */ /* 0x000fe400078e020f */
[----:B------:R-:W2:Y:S03]  /*9350*/  @P5 LDL R15, [R1+0x9c] ;  /* 0x00009c00010f5983 */ /* 0x000ea60000100800 */
[----:B------:R-:W-:-:S04]  /*9360*/  @P5 IADD3 R18, PT, PT, R18, -0x1, RZ ;  /* 0xffffffff12125810 */ /* 0x000fc80007ffe0ff */
        /* <DEDUP_REMOVED lines=119> */
[----:B----4-:R-:W-:Y:S01]  /*9ae0*/  @P4 LEA.HI R16, R16, R17, RZ, 0x1f ;  /* 0x0000001110104211 */ /* 0x010fe200078ff8ff */
[----:B-1----:R-:W2:Y:S04]  /*9af0*/  LDL R18, [R1+0x4] ;  /* 0x0000040001127983 */ /* 0x002ea80000100800 */
[----:B------:R-:W-:-:S05]  /*9b00*/  @P4 VIADD R20, R16, 0x1 ;  /* 0x0000000110144836 */ /* 0x000fca0000000000 */
[----:B------:R-:W-:Y:S01]  /*9b10*/  @P4 STL [R1+0x84], R20 ;  /* 0x0000841401004387 */ /* 0x000fe20000100800 */
[----:B------:R-:W-:Y:S02]  /*9b20*/  ISETP.NE.AND P4, PT, R23, RZ, PT ;  /* 0x000000ff1700720c */ /* 0x000fe40003f85270 */
[----:B---3--:R-:W-:-:S04]  /*9b30*/  ISETP.GE.U32.AND P5, PT, R27, 0x2, PT ;  /* 0x000000021b00780c */ /* 0x008fc80003fa6070 */
[----:B------:R-:W-:-:S09]  /*9b40*/  ISETP.NE.OR P6, PT, R27, 0x2, !P5 ;  /* 0x000000021b00780c */ /* 0x000fd20006fc5670 */
[----:B------:R-:W-:-:S04]  /*9b50*/  @P5 VIADD R15, R27, 0xffffffff ;  /* 0xffffffff1b0f5836 */ /* 0x000fc80000000000 */
[----:B------:R-:W-:-:S04]  /*9b60*/  @!P6 IMAD.MOV R15, RZ, RZ, R27 ;  /* 0x000000ffff0fe224 */ /* 0x000fc800078e021b */
[----:B------:R-:W-:-:S05]  /*9b70*/  @P5 VIADD R15, R15, 0xffffffff ;  /* 0xffffffff0f0f5836 */ /* 0x000fca0000000000 */
[----:B------:R-:W-:-:S05]  /*9b80*/  @P5 LEA.HI R15, R15, R26, RZ, 0x1f ;  /* 0x0000001a0f0f5211 */ /* 0x000fca00078ff8ff */
[----:B------:R-:W-:-:S05]  /*9b90*/  @P5 VIADD R16, R15, 0x1 ;  /* 0x000000010f105836 */ /* 0x000fca0000000000 */
[----:B------:R-:W-:Y:S04]  /*9ba0*/  @P5 STL [R1+0x8], R16 ;  /* 0x0000081001005387 */ /* 0x000fe80000100800 */
[----:B------:R-:W3:Y:S01]  /*9bb0*/  LDL R15, [R1+0x8] ;  /* 0x00000800010f7983 */ /* 0x000ee20000100800 */
[----:B------:R-:W-:-:S03]  /*9bc0*/  ISETP.NE.AND P5, PT, R22, RZ, PT ;  /* 0x000000ff1600720c */ /* 0x000fc60003fa5270 */
[----:B------:R-:W4:Y:S01]  /*9bd0*/  LDL.64 R22, [R1+0x80] ;  /* 0x0000800001167983 */ /* 0x000f220000100a00 */
[----:B------:R-:W-:Y:S02]  /*9be0*/  ISETP.NE.AND P6, PT, R24, RZ, PT ;  /* 0x000000ff1800720c */ /* 0x000fe40003fc5270 */
[----:B------:R-:W-:-:S04]  /*9bf0*/  @P4 LOP3.LUT R3, R3, 0xfffffffe, RZ, 0xc0, !PT ;  /* 0xfffffffe03034812 */ /* 0x000fc800078ec0ff */
[----:B------:R-:W-:-:S03]  /*9c00*/  @P4 IADD3 R2, PT, PT, R2, -R3, RZ ;  /* 0x8000000302024210 */ /* 0x000fc60007ffe0ff */
[----:B------:R-:W-:Y:S02]  /*9c10*/  @P5 LOP3.LUT R14, R14, 0xfffffffe, RZ, 0xc0, !PT ;  /* 0xfffffffe0e0e5812 */ /* 0x000fe400078ec0ff */
[----:B------:R1:W-:Y:S03]  /*9c20*/  @P4 STL [R1+0x58], R2 ;  /* 0x0000580201004387 */ /* 0x0003e60000100800 */
[----:B------:R-:W-:Y:S01]  /*9c30*/  @P5 IMAD.IADD R14, R13, 0x1, -R14 ;  /* 0x000000010d0e5824 */ /* 0x000fe200078e0a0e */
[----:B------:R-:W-:-:S04]  /*9c40*/  @P6 LOP3.LUT R3, R6, 0xfffffffe, RZ, 0xc0, !PT ;  /* 0xfffffffe06036812 */ /* 0x000fc800078ec0ff */
[----:B------:R-:W-:Y:S01]  /*9c50*/  @P5 STL [R1+0xd0], R14 ;  /* 0x0000d00e01005387 */ /* 0x000fe20000100800 */
[----:B------:R-:W-:-:S05]  /*9c60*/  @P6 IMAD.IADD R4, R4, 0x1, -R3 ;  /* 0x0000000104046824 */ /* 0x000fca00078e0a03 */
[----:B------:R5:W-:Y:S01]  /*9c70*/  @P6 STL [R1+0xc8], R4 ;  /* 0x0000c80401006387 */ /* 0x000be20000100800 */
[----:B-1----:R-:W-:Y:S02]  /*9c80*/  @P0 LOP3.LUT R2, R7, 0xfffffffe, RZ, 0xc0, !PT ;  /* 0xfffffffe07020812 */ /* 0x002fe400078ec0ff */
[----:B------:R-:W-:-:S03]  /*9c90*/  @P2 LOP3.LUT R3, R10, 0xfffffffe, RZ, 0xc0, !PT ;  /* 0xfffffffe0a032812 */ /* 0x000fc600078ec0ff */
[----:B------:R-:W-:Y:S01]  /*9ca0*/  @P0 IMAD.IADD R2, R5, 0x1, -R2 ;  /* 0x0000000105020824 */ /* 0x000fe200078e0a02 */
[----:B------:R-:W-:Y:S02]  /*9cb0*/  @P2 IADD3 R0, PT, PT, R0, -R3, RZ ;  /* 0x8000000300002210 */ /* 0x000fe40007ffe0ff */
[----:B------:R-:W-:Y:S02]  /*9cc0*/  @P1 LOP3.LUT R9, R9, 0xfffffffe, RZ, 0xc0, !PT ;  /* 0xfffffffe09091812 */ /* 0x000fe400078ec0ff */
[----:B------:R-:W-:Y:S01]  /*9cd0*/  @P3 LOP3.LUT R12, R12, 0xfffffffe, RZ, 0xc0, !PT ;  /* 0xfffffffe0c0c3812 */ /* 0x000fe200078ec0ff */
[----:B------:R1:W-:Y:S02]  /*9ce0*/  @P0 STL [R1+0x50], R2 ;  /* 0x0000500201000387 */ /* 0x0003e40000100800 */
[----:B------:R-:W-:Y:S02]  /*9cf0*/  @P1 IMAD.IADD R8, R8, 0x1, -R9 ;  /* 0x0000000108081824 */ /* 0x000fe400078e0a09 */
[----:B------:R-:W-:Y:S01]  /*9d00*/  @P3 IMAD.IADD R12, R11, 0x1, -R12 ;  /* 0x000000010b0c3824 */ /* 0x000fe200078e0a0c */
[----:B------:R0:W-:Y:S04]  /*9d10*/  @P2 STL [R1+0x48], R0 ;  /* 0x0000480001002387 */ /* 0x0001e80000100800 */
[----:B------:R0:W-:Y:S04]  /*9d20*/  @P1 STL [R1+0xc0], R8 ;  /* 0x0000c00801001387 */ /* 0x0001e80000100800 */
[----:B------:R0:W-:Y:S01]  /*9d30*/  @P3 STL [R1+0x40], R12 ;  /* 0x0000400c01003387 */ /* 0x0001e20000100800 */
[----:B---3--:R-:W-:-:S04]  /*9d40*/  ISETP.GE.U32.AND P4, PT, R15, 0x2, PT ;  /* 0x000000020f00780c */ /* 0x008fc80003f86070 */
[----:B------:R-:W-:Y:S02]  /*9d50*/  ISETP.NE.OR P5, PT, R15, 0x2, !P4 ;  /* 0x000000020f00780c */ /* 0x000fe400067a5670 */
[----:B----4-:R-:W-:-:S07]  /*9d60*/  ISETP.GE.U32.AND P6, PT, R23, 0x2, PT ;  /* 0x000000021700780c */ /* 0x010fce0003fc6070 */
[----:B------:R-:W-:-:S04]  /*9d70*/  @P4 VIADD R6, R15, 0xffffffff ;  /* 0xffffffff0f064836 */ /* 0x000fc80000000000 */
[----:B------:R-:W-:Y:S01]  /*9d80*/  @!P5 IMAD.MOV R6, RZ, RZ, R15 ;  /* 0x000000ffff06d224 */ /* 0x000fe200078e020f */
[C---:B------:R-:W-:Y:S01]  /*9d90*/  ISETP.NE.OR P5, PT, R23.reuse, 0x2, !P6 ;  /* 0x000000021700780c */ /* 0x040fe200077a5670 */
[----:B------:R-:W-:Y:S02]  /*9da0*/  @P6 VIADD R7, R23, 0xffffffff ;  /* 0xffffffff17076836 */ /* 0x000fe40000000000 */
[----:B------:R-:W-:-:S10]  /*9db0*/  @P4 VIADD R3, R6, 0xffffffff ;  /* 0xffffffff06034836 */ /* 0x000fd40000000000 */
[----:B------:R-:W-:-:S04]  /*9dc0*/  @!P5 IMAD.MOV R7, RZ, RZ, R23 ;  /* 0x000000ffff07d224 */ /* 0x000fc800078e0217 */
[----:B------:R-:W-:Y:S01]  /*9dd0*/  @P6 VIADD R5, R7, 0xffffffff ;  /* 0xffffffff07056836 */ /* 0x000fe20000000000 */
[----:B--2---:R-:W-:-:S04]  /*9de0*/  @P4 LEA.HI R3, R3, R18, RZ, 0x1f ;  /* 0x0000001203034211 */ /* 0x004fc800078ff8ff */
[----:B------:R-:W-:Y:S01]  /*9df0*/  @P6 LEA.HI R5, R5, R22, RZ, 0x1f ;  /* 0x0000001605056211 */ /* 0x000fe200078ff8ff */
[----:B-----5:R-:W-:-:S04]  /*9e00*/  @P4 VIADD R4, R3, 0x1 ;  /* 0x0000000103044836 */ /* 0x020fc80000000000 */
[----:B-1----:R-:W-:Y:S01]  /*9e10*/  @P6 VIADD R2, R5, 0x1 ;  /* 0x0000000105026836 */ /* 0x002fe20000000000 */
[----:B------:R0:W-:Y:S04]  /*9e20*/  @P4 STL [R1+0x4], R4 ;  /* 0x0000040401004387 */ /* 0x0001e80000100800 */
[----:B------:R0:W-:Y:S02]  /*9e30*/  @P6 STL [R1+0x80], R2 ;  /* 0x0000800201006387 */ /* 0x0001e40000100800 */
[----:B0-----:R-:W-:Y:S05]  /*9e40*/  BPT.TRAP 0x1 ;  /* 0x000000040000795c */ /* 0x001fea0000300000 */
.L_x_73:
[----:B------:R-:W-:-:S00]  /*9e50*/  BRA `(.L_x_73) ;  /* 0xfffffffc00fc7947 */ /* 0x000fc0000383ffff */
[----:B------:R-:W-:-:S00]  /*9e60*/  NOP ;  /* 0x0000000000007918 */ /* 0x000fc00000000000 */
        /* <DEDUP_REMOVED lines=9> */
.L_x_75:


//--------------------- .text._Z27password_xor_with_ipad_opadPcjPjS0_ --------------------------
	.section	.text._Z27password_xor_with_ipad_opadPcjPjS0_,"ax",@progbits
	.align	128
        .global         _Z27password_xor_with_ipad_opadPcjPjS0_
        .type           _Z27password_xor_with_ipad_opadPcjPjS0_,@function
        .size           _Z27password_xor_with_ipad_opadPcjPjS0_,(.L_x_76 - _Z27password_xor_with_ipad_opadPcjPjS0_)
        .other          _Z27password_xor_with_ipad_opadPcjPjS0_,@"STO_CUDA_ENTRY STV_DEFAULT"
_Z27password_xor_with_ipad_opadPcjPjS0_:
.text._Z27password_xor_with_ipad_opadPcjPjS0_:
[----:B------:R-:W0:Y:S01]  /*0000*/  LDC R1, c[0x0][0x37c] ;  /* 0x0000df00ff017b82 */ /* 0x000e220000000800 */
[----:B------:R-:W1:Y:S07]  /*0010*/  S2R R3, SR_TID.X ;  /* 0x0000000000037919 */ /* 0x000e6e0000002100 */
[----:B------:R-:W1:Y:S01]  /*0020*/  S2UR UR4, SR_CTAID.X ;  /* 0x00000000000479c3 */ /* 0x000e620000002500 */
[----:B------:R-:W-:Y:S02]  /*0030*/  HFMA2 R11, -RZ, RZ, 0, 0 ;  /* 0x00000000ff0b7431 */ /* 0x000fe400000001ff */
[----:B0-----:R-:W-:Y:S01]  /*0040*/  VIADD R1, R1, 0xfffff7e0 ;  /* 0xfffff7e001017836 */ /* 0x001fe20000000000 */
[----:B------:R-:W-:Y:S01]  /*0050*/  MOV R10, 0x1 ;  /* 0x00000001000a7802 */ /* 0x000fe20000000f00 */
[----:B------:R-:W-:-:S02]  /*0060*/  IMAD.MOV.U32 R9, RZ, RZ, 0x1 ;  /* 0x00000001ff097424 */ /* 0x000fc400078e00ff */
[----:B------:R-:W-:Y:S02]  /*0070*/  HFMA2 R7, -RZ, RZ, 0, 5.9604644775390625e-08 ;  /* 0x00000001ff077431 */ /* 0x000fe400000001ff */
[----:B------:R-:W-:Y:S01]  /*0080*/  IMAD.MOV.U32 R8, RZ, RZ, RZ ;  /* 0x000000ffff087224 */ /* 0x000fe200078e00ff */
[----:B------:R-:W-:Y:S01]  /*0090*/  CS2R R4, SRZ ;  /* 0x0000000000047805 */ /* 0x000fe2000001ff00 */
[----:B------:R-:W1:Y:S01]  /*00a0*/  LDC R0, c[0x0][0x360] ;  /* 0x0000d800ff007b82 */ /* 0x000e620000000800 */
[----:B------:R-:W-:Y:S01]  /*00b0*/  IMAD.MOV.U32 R6, RZ, RZ, 0x1 ;  /* 0x00000001ff067424 */ /* 0x000fe200078e00ff */
[----:B------:R-:W-:Y:S04]  /*00c0*/  STL.128 [R1], RZ ;  /* 0x000000ff01007387 */ /* 0x000fe80000100c00 */
[----:B------:R0:W-:Y:S04]  /*00d0*/  STL.128 [R1+0x810], R8 ;  /* 0x0008100801007387 */ /* 0x0001e80000100c00 */
[----:B------:R2:W-:Y:S04]  /*00e0*/  STL.128 [R1+0x800], R4 ;  /* 0x0008000401007387 */ /* 0x0005e80000100c00 */
[----:B------:R-:W-:Y:S04]  /*00f0*/  STL.128 [R1+0x10], RZ ;  /* 0x000010ff01007387 */ /* 0x000fe80000100c00 */
[----:B------:R-:W-:Y:S04]  /*0100*/  STL.128 [R1+0x20], RZ ;  /* 0x000020ff01007387 */ /* 0x000fe80000100c00 */
[----:B------:R-:W-:Y:S01]  /*0110*/  STL.128 [R1+0x30], RZ ;  /* 0x000030ff01007387 */ /* 0x000fe20000100c00 */
[----:B0-----:R-:W-:-:S02]  /*0120*/  IMAD.MOV.U32 R8, RZ, RZ, 0x1 ;  /* 0x00000001ff087424 */ /* 0x001fc400078e00ff */
[----:B-1----:R-:W-:Y:S01]  /*0130*/  IMAD R3, R0, UR4, R3 ;  /* 0x0000000400037c24 */ /* 0x002fe2000f8e0203 */
[----:B------:R-:W-:Y:S01]  /*0140*/  STL.128 [R1+0x40], RZ ;  /* 0x000040ff01007387 */ /* 0x000fe20000100c00 */
[----:B--2---:R-:W-:Y:S01]  /*0150*/  HFMA2 R6, -RZ, RZ, 0, 0 ;  /* 0x00000000ff067431 */ /* 0x004fe200000001ff */
[----:B------:R-:W-:Y:S01]  /*0160*/  MOV R5, 0x1 ;  /* 0x0000000100057802 */ /* 0x000fe20000000f00 */
[----:B------:R-:W-:Y:S01]  /*0170*/  IMAD.MOV.U32 R10, RZ, RZ, RZ ;  /* 0x000000ffff0a7224 */ /* 0x000fe200078e00ff */
[----:B------:R-:W-:Y:S01]  /*0180*/  SHF.R.S32.HI R0, RZ, 0x1f, R3 ;  /* 0x0000001fff007819 */ /* 0x000fe20000011403 */
[----:B------:R-:W-:Y:S03]  /*0190*/  STL.128 [R1+0x50], RZ ;  /* 0x000050ff01007387 */ /* 0x000fe60000100c00 */
[----:B------:R-:W-:Y:S01]  /*01a0*/  LEA.HI R0, R0, R3, RZ, 0x3 ;  /* 0x0000000300007211 */ /* 0x000fe200078f18ff */
[----:B------:R-:W-:Y:S03]  /*01b0*/  STL.128 [R1+0x60], RZ ;  /* 0x000060ff01007387 */ /* 0x000fe60000100c00 */
[----:B------:R-:W-:Y:S01]  /*01c0*/  LOP3.LUT R2, R0, 0xfffffff8, RZ, 0xc0, !PT ;  /* 0xfffffff800027812 */ /* 0x000fe200078ec0ff */
[----:B------:R-:W-:Y:S01]  /*01d0*/  IMAD.MOV.U32 R0, RZ, RZ, R1 ;  /* 0x000000ffff007224 */ /* 0x000fe200078e0001 */
[----:B------:R-:W-:Y:S03]  /*01e0*/  STL.128 [R1+0x70], RZ ;  /* 0x000070ff01007387 */ /* 0x000fe60000100c00 */
[----:B------:R-:W-:Y:S01]  /*01f0*/  IMAD.IADD R9, R3, 0x1, -R2 ;  /* 0x0000000103097824 */ /* 0x000fe200078e0a02 */
[----:B------:R-:W-:Y:S04]  /*0200*/  STL.128 [R1+0x80], RZ ;  /* 0x000080ff01007387 */ /* 0x000fe80000100c00 */
[----:B------:R-:W-:Y:S01]  /*0210*/  LEA R12, R9, R0, 0x2 ;  /* 0x00000000090c7211 */ /* 0x000fe200078e10ff */
[----:B------:R-:W-:Y:S01]  /*0220*/  IMAD R0, R3, 0x4, R0 ;  /* 0x0000000403007824 */ /* 0x000fe200078e0200 */
[----:B------:R-:W-:Y:S01]  /*0230*/  STL.128 [R1+0x90], RZ ;  /* 0x000090ff01007387 */ /* 0x000fe20000100c00 */
[----:B------:R-:W-:-:S03]  /*0240*/  MOV R9, 0x1 ;  /* 0x0000000100097802 */ /* 0x000fc60000000f00 */
[----:B------:R-:W-:Y:S04]  /*0250*/  STL.128 [R1+0xa0], RZ ;  /* 0x0000a0ff01007387 */ /* 0x000fe80000100c00 */
        /* <DEDUP_REMOVED lines=117> */
[----:B------:R-:W2:Y:S04]  /*09b0*/  LDL R2, [R0] ;  /* 0x0000000000027983 */ /* 0x000ea80000100800 */
[----:B------:R-:W2:Y:S04]  /*09c0*/  LDL R13, [R12+0x800] ;  /* 0x000800000c0d7983 */ /* 0x000ea80000100800 */
[----:B------:R0:W-:Y:S04]  /*09d0*/  STL.128 [R1+0x800], R4 ;  /* 0x0008000401007387 */ /* 0x0001e80000100c00 */
[----:B------:R1:W-:Y:S04]  /*09e0*/  STL.128 [R1+0x810], R8 ;  /* 0x0008100801007387 */ /* 0x0003e80000100c00 */
[----:B------:R-:W-:Y:S04]  /*09f0*/  STL.128 [R1], RZ ;  /* 0x000000ff01007387 */ /* 0x000fe80000100c00 */
[----:B------:R-:W-:Y:S04]  /*0a00*/  STL.128 [R1+0x10], RZ ;  /* 0x000010ff01007387 */ /* 0x000fe80000100c00 */
[----:B------:R-:W-:Y:S01]  /*0a10*/  STL.128 [R1+0x20], RZ ;  /* 0x000020ff01007387 */ /* 0x000fe20000100c00 */
[----:B0-----:R-:W0:Y:S03]  /*0a20*/  LDC.64 R4, c[0x0][0x390] ;  /* 0x0000e400ff047b82 */ /* 0x001e260000000a00 */
[----:B------:R-:W-:Y:S04]  /*0a30*/  STL.128 [R1+0x30], RZ ;  /* 0x000030ff01007387 */ /* 0x000fe80000100c00 */
[----:B------:R-:W-:Y:S01]  /*0a40*/  STL.128 [R1+0x40], RZ ;  /* 0x000040ff01007387 */ /* 0x000fe20000100c00 */
[----:B------:R-:W3:Y:S01]  /*0a50*/  LDCU.64 UR4, c[0x0][0x358] ;  /* 0x00006b00ff0477ac */ /* 0x000ee20008000a00 */
[----:B-1----:R-:W1:Y:S02]  /*0a60*/  LDC.64 R8, c[0x0][0x398] ;  /* 0x0000e600ff087b82 */ /* 0x002e640000000a00 */
        /* <DEDUP_REMOVED lines=123> */
[----:B------:R-:W4:Y:S04]  /*1220*/  LDL R0, [R0] ;  /* 0x0000000000007983 */ /* 0x000f280000100800 */
[----:B------:R-:W4:Y:S01]  /*1230*/  LDL R7, [R12+0x800] ;  /* 0x000800000c077983 */ /* 0x000f220000100800 */
[----:B--2---:R-:W-:Y:S01]  /*1240*/  LOP3.LUT R2, R13, R2, RZ, 0x3c, !PT ;  /* 0x000000020d027212 */ /* 0x004fe200078e3cff */
[----:B0-----:R-:W-:-:S04]  /*1250*/  IMAD.WIDE R4, R3, 0x4, R4 ;  /* 0x0000000403047825 */ /* 0x001fc800078e0204 */
[----:B-1----:R-:W-:Y:S01]  /*1260*/  IMAD.WIDE R8, R3, 0x4, R8 ;  /* 0x0000000403087825 */ /* 0x002fe200078e0208 */
[----:B---3--:R-:W-:Y:S01]  /*1270*/  STG.E desc[UR4][R4.64], R2 ;  /* 0x0000000204007986 */ /* 0x008fe2000c101904 */
[----:B------:R-:W-:Y:S01]  /*1280*/  BAR.SYNC.DEFER_BLOCKING 0x0 ;  /* 0x0000000000007b1d */ /* 0x000fe20000010000 */
[----:B----4-:R-:W-:-:S05]  /*1290*/  LOP3.LUT R7, R7, R0, RZ, 0x3c, !PT ;  /* 0x0000000007077212 */ /* 0x010fca00078e3cff */
[----:B------:R-:W-:Y:S02]  /*12a0*/  STG.E desc[UR4][R8.64], R7 ;  /* 0x0000000708007986 */ /* 0x000fe4000c101904 */
[----:B------:R-:W-:Y:S06]  /*12b0*/  BAR.SYNC.DEFER_BLOCKING 0x0 ;  /* 0x0000000000007b1d */ /* 0x000fec0000010000 */
[----:B------:R-:W-:Y:S05]  /*12c0*/  EXIT ;  /* 0x000000000000794d */ /* 0x000fea0003800000 */
.L_x_74:
        /* <DEDUP_REMOVED lines=11> */
.L_x_76:


//--------------------- .nv.global.init           --------------------------
	.section	.nv.global.init,"aw",@progbits
.nv.global.init:
	.type		$str,@object
	.size		$str,(.L_1 - $str)
$str:
        /*0000*/ 	.byte	0x6a, 0x3d, 0x25, 0x64, 0x0a, 0x00
.L_1:


//--------------------- .nv.shared.reserved.0     --------------------------
	.section	.nv.shared.reserved.0,"aw",@nobits
	.weak		__nv_reservedSMEM_offset_0_alias
	.size		__nv_reservedSMEM_offset_0_alias, 0, 64
	.other		__nv_reservedSMEM_offset_0_alias,@"STO_CUDA_RESERVED_SHARED STV_DEFAULT"
__nv_reservedSMEM_offset_0_alias:
	.zero		0
	.zero		64


//--------------------- .nv.constant0._Z18pbkdf2_hmac_sha256jPjS_S_S_ --------------------------
	.section	.nv.constant0._Z18pbkdf2_hmac_sha256jPjS_S_S_,"a",@progbits
	.sectionflags	@""
	.align	4
.nv.constant0._Z18pbkdf2_hmac_sha256jPjS_S_S_:
	.zero		936


//--------------------- .nv.constant0._Z27password_xor_with_ipad_opadPcjPjS0_ --------------------------
	.section	.nv.constant0._Z27password_xor_with_ipad_opadPcjPjS0_,"a",@progbits
	.sectionflags	@""
	.align	4
.nv.constant0._Z27password_xor_with_ipad_opadPcjPjS0_:
	.zero		928


//--------------------- SYMBOLS --------------------------

	.type		.nv.reservedSmem.offset0,@object
	.size		.nv.reservedSmem.offset0,0x4
	.type		vprintf,@function
